//
// Generated by NVIDIA NVVM Compiler
//
// Compiler Build ID: CL-36424714
// Cuda compilation tools, release 13.0, V13.0.88
// Based on NVVM 20.0.0
//

.version 9.0
.target sm_100
.address_size 64

	// .globl	rsmk_momentum_f32

.visible .entry rsmk_momentum_f32(
	.param .u64 .ptr .align 1 rsmk_momentum_f32_param_0,
	.param .u64 .ptr .align 1 rsmk_momentum_f32_param_1,
	.param .u32 rsmk_momentum_f32_param_2,
	.param .u32 rsmk_momentum_f32_param_3,
	.param .u32 rsmk_momentum_f32_param_4,
	.param .u64 .ptr .align 1 rsmk_momentum_f32_param_5
)
{
	.reg .pred 	%p<34>;
	.reg .b32 	%r<47>;
	.reg .b32 	%f<59>;
	.reg .b64 	%rd<28>;

	ld.param.u64 	%rd12, [rsmk_momentum_f32_param_0];
	ld.param.u64 	%rd13, [rsmk_momentum_f32_param_1];
	ld.param.u32 	%r20, [rsmk_momentum_f32_param_2];
	ld.param.u32 	%r21, [rsmk_momentum_f32_param_3];
	ld.param.u32 	%r22, [rsmk_momentum_f32_param_4];
	ld.param.u64 	%rd14, [rsmk_momentum_f32_param_5];
	cvta.to.global.u64 	%rd1, %rd14;
	mov.u32 	%r23, %ctaid.x;
	mov.u32 	%r24, %tid.x;
	or.b32  	%r25, %r23, %r24;
	setp.ne.s32 	%p3, %r25, 0;
	@%p3 bra 	$L__BB0_22;
	min.s32 	%r26, %r20, %r22;
	setp.lt.s32 	%p4, %r26, 1;
	@%p4 bra 	$L__BB0_22;
	add.s32 	%r46, %r21, %r20;
	setp.lt.s32 	%p5, %r46, 1;
	@%p5 bra 	$L__BB0_15;
	min.s32 	%r28, %r46, %r22;
	max.s32 	%r2, %r28, 1;
	and.b32  	%r3, %r2, 15;
	setp.lt.s32 	%p6, %r28, 16;
	mov.b32 	%r43, 0;
	@%p6 bra 	$L__BB0_6;
	and.b32  	%r43, %r2, 2147483632;
	neg.s32 	%r41, %r43;
	add.s64 	%rd26, %rd1, 32;
$L__BB0_5:
	.pragma "nounroll";
	mov.b32 	%r29, 2147483647;
	st.global.u32 	[%rd26+-32], %r29;
	st.global.u32 	[%rd26+-28], %r29;
	st.global.u32 	[%rd26+-24], %r29;
	st.global.u32 	[%rd26+-20], %r29;
	st.global.u32 	[%rd26+-16], %r29;
	st.global.u32 	[%rd26+-12], %r29;
	st.global.u32 	[%rd26+-8], %r29;
	st.global.u32 	[%rd26+-4], %r29;
	st.global.u32 	[%rd26], %r29;
	st.global.u32 	[%rd26+4], %r29;
	st.global.u32 	[%rd26+8], %r29;
	st.global.u32 	[%rd26+12], %r29;
	st.global.u32 	[%rd26+16], %r29;
	st.global.u32 	[%rd26+20], %r29;
	st.global.u32 	[%rd26+24], %r29;
	st.global.u32 	[%rd26+28], %r29;
	add.s32 	%r41, %r41, 16;
	add.s64 	%rd26, %rd26, 64;
	setp.ne.s32 	%p7, %r41, 0;
	@%p7 bra 	$L__BB0_5;
$L__BB0_6:
	setp.eq.s32 	%p8, %r3, 0;
	@%p8 bra 	$L__BB0_15;
	and.b32  	%r9, %r2, 7;
	setp.lt.u32 	%p9, %r3, 8;
	@%p9 bra 	$L__BB0_9;
	mul.wide.u32 	%rd15, %r43, 4;
	add.s64 	%rd16, %rd1, %rd15;
	mov.b32 	%r30, 2147483647;
	st.global.u32 	[%rd16], %r30;
	st.global.u32 	[%rd16+4], %r30;
	st.global.u32 	[%rd16+8], %r30;
	st.global.u32 	[%rd16+12], %r30;
	st.global.u32 	[%rd16+16], %r30;
	st.global.u32 	[%rd16+20], %r30;
	st.global.u32 	[%rd16+24], %r30;
	st.global.u32 	[%rd16+28], %r30;
	add.s32 	%r43, %r43, 8;
$L__BB0_9:
	setp.eq.s32 	%p10, %r9, 0;
	@%p10 bra 	$L__BB0_15;
	and.b32  	%r12, %r2, 3;
	setp.lt.u32 	%p11, %r9, 4;
	@%p11 bra 	$L__BB0_12;
	mul.wide.u32 	%rd17, %r43, 4;
	add.s64 	%rd18, %rd1, %rd17;
	mov.b32 	%r31, 2147483647;
	st.global.u32 	[%rd18], %r31;
	st.global.u32 	[%rd18+4], %r31;
	st.global.u32 	[%rd18+8], %r31;
	st.global.u32 	[%rd18+12], %r31;
	add.s32 	%r43, %r43, 4;
$L__BB0_12:
	setp.eq.s32 	%p12, %r12, 0;
	@%p12 bra 	$L__BB0_15;
	mul.wide.u32 	%rd19, %r43, 4;
	add.s64 	%rd27, %rd1, %rd19;
	neg.s32 	%r45, %r12;
$L__BB0_14:
	.pragma "nounroll";
	mov.b32 	%r32, 2147483647;
	st.global.u32 	[%rd27], %r32;
	add.s64 	%rd27, %rd27, 4;
	add.s32 	%r45, %r45, 1;
	setp.ne.s32 	%p13, %r45, 0;
	@%p13 bra 	$L__BB0_14;
$L__BB0_15:
	setp.ge.s32 	%p14, %r46, %r22;
	@%p14 bra 	$L__BB0_22;
	mul.wide.s32 	%rd20, %r20, 4;
	neg.s64 	%rd8, %rd20;
	cvta.to.global.u64 	%rd9, %rd12;
	cvta.to.global.u64 	%rd10, %rd13;
$L__BB0_17:
	mul.wide.s32 	%rd11, %r46, 4;
	add.s64 	%rd21, %rd10, %rd11;
	add.s64 	%rd22, %rd9, %rd11;
	ld.global.nc.f32 	%f1, [%rd22];
	ld.global.nc.f32 	%f2, [%rd21];
	add.s64 	%rd23, %rd22, %rd8;
	ld.global.nc.f32 	%f3, [%rd23];
	add.s64 	%rd24, %rd21, %rd8;
	ld.global.nc.f32 	%f4, [%rd24];
	abs.f32 	%f7, %f1;
	setp.nan.f32 	%p16, %f7, %f7;
	abs.f32 	%f8, %f2;
	setp.nan.f32 	%p17, %f8, %f8;
	or.pred  	%p18, %p16, %p17;
	abs.f32 	%f10, %f3;
	setp.nan.f32 	%p19, %f10, %f10;
	mov.pred 	%p33, 0;
	or.pred  	%p20, %p18, %p19;
	@%p20 bra 	$L__BB0_19;
	abs.f32 	%f12, %f4;
	setp.num.f32 	%p33, %f12, %f12;
$L__BB0_19:
	setp.eq.f32 	%p21, %f2, 0f00000000;
	not.pred 	%p22, %p33;
	or.pred  	%p23, %p22, %p21;
	setp.eq.f32 	%p24, %f4, 0f00000000;
	mov.f32 	%f58, 0f7FFFFFFF;
	or.pred  	%p25, %p23, %p24;
	@%p25 bra 	$L__BB0_21;
	div.rn.f32 	%f14, %f1, %f2;
	setp.lt.f32 	%p26, %f14, 0f00800000;
	mul.f32 	%f15, %f14, 0f4B000000;
	selp.f32 	%f16, %f15, %f14, %p26;
	selp.f32 	%f17, 0fC1B80000, 0f00000000, %p26;
	mov.b32 	%r33, %f16;
	add.s32 	%r34, %r33, -1059760811;
	and.b32  	%r35, %r34, -8388608;
	sub.s32 	%r36, %r33, %r35;
	mov.b32 	%f18, %r36;
	cvt.rn.f32.s32 	%f19, %r35;
	fma.rn.f32 	%f20, %f19, 0f34000000, %f17;
	add.f32 	%f21, %f18, 0fBF800000;
	fma.rn.f32 	%f22, %f21, 0fBE055027, 0f3E1039F6;
	fma.rn.f32 	%f23, %f22, %f21, 0fBDF8CDCC;
	fma.rn.f32 	%f24, %f23, %f21, 0f3E0F2955;
	fma.rn.f32 	%f25, %f24, %f21, 0fBE2AD8B9;
	fma.rn.f32 	%f26, %f25, %f21, 0f3E4CED0B;
	fma.rn.f32 	%f27, %f26, %f21, 0fBE7FFF22;
	fma.rn.f32 	%f28, %f27, %f21, 0f3EAAAA78;
	fma.rn.f32 	%f29, %f28, %f21, 0fBF000000;
	mul.f32 	%f30, %f21, %f29;
	fma.rn.f32 	%f31, %f30, %f21, %f21;
	fma.rn.f32 	%f32, %f20, 0f3F317218, %f31;
	setp.gt.u32 	%p27, %r33, 2139095039;
	fma.rn.f32 	%f33, %f16, 0f7F800000, 0f7F800000;
	selp.f32 	%f34, %f33, %f32, %p27;
	setp.eq.f32 	%p28, %f16, 0f00000000;
	selp.f32 	%f35, 0fFF800000, %f34, %p28;
	div.rn.f32 	%f36, %f3, %f4;
	setp.lt.f32 	%p29, %f36, 0f00800000;
	mul.f32 	%f37, %f36, 0f4B000000;
	selp.f32 	%f38, %f37, %f36, %p29;
	selp.f32 	%f39, 0fC1B80000, 0f00000000, %p29;
	mov.b32 	%r37, %f38;
	add.s32 	%r38, %r37, -1059760811;
	and.b32  	%r39, %r38, -8388608;
	sub.s32 	%r40, %r37, %r39;
	mov.b32 	%f40, %r40;
	cvt.rn.f32.s32 	%f41, %r39;
	fma.rn.f32 	%f42, %f41, 0f34000000, %f39;
	add.f32 	%f43, %f40, 0fBF800000;
	fma.rn.f32 	%f44, %f43, 0fBE055027, 0f3E1039F6;
	fma.rn.f32 	%f45, %f44, %f43, 0fBDF8CDCC;
	fma.rn.f32 	%f46, %f45, %f43, 0f3E0F2955;
	fma.rn.f32 	%f47, %f46, %f43, 0fBE2AD8B9;
	fma.rn.f32 	%f48, %f47, %f43, 0f3E4CED0B;
	fma.rn.f32 	%f49, %f48, %f43, 0fBE7FFF22;
	fma.rn.f32 	%f50, %f49, %f43, 0f3EAAAA78;
	fma.rn.f32 	%f51, %f50, %f43, 0fBF000000;
	mul.f32 	%f52, %f43, %f51;
	fma.rn.f32 	%f53, %f52, %f43, %f43;
	fma.rn.f32 	%f54, %f42, 0f3F317218, %f53;
	setp.gt.u32 	%p30, %r37, 2139095039;
	fma.rn.f32 	%f55, %f38, 0f7F800000, 0f7F800000;
	selp.f32 	%f56, %f55, %f54, %p30;
	setp.eq.f32 	%p31, %f38, 0f00000000;
	selp.f32 	%f57, 0fFF800000, %f56, %p31;
	sub.f32 	%f58, %f35, %f57;
$L__BB0_21:
	add.s64 	%rd25, %rd1, %rd11;
	st.global.f32 	[%rd25], %f58;
	add.s32 	%r46, %r46, 1;
	setp.lt.s32 	%p32, %r46, %r22;
	@%p32 bra 	$L__BB0_17;
$L__BB0_22:
	ret;

}
	// .globl	rsmk_apply_mom_single_row_ema_ema_f32
.visible .entry rsmk_apply_mom_single_row_ema_ema_f32(
	.param .u64 .ptr .align 1 rsmk_apply_mom_single_row_ema_ema_f32_param_0,
	.param .u32 rsmk_apply_mom_single_row_ema_ema_f32_param_1,
	.param .u32 rsmk_apply_mom_single_row_ema_ema_f32_param_2,
	.param .u32 rsmk_apply_mom_single_row_ema_ema_f32_param_3,
	.param .u32 rsmk_apply_mom_single_row_ema_ema_f32_param_4,
	.param .u64 .ptr .align 1 rsmk_apply_mom_single_row_ema_ema_f32_param_5,
	.param .u64 .ptr .align 1 rsmk_apply_mom_single_row_ema_ema_f32_param_6
)
{
	.reg .pred 	%p<118>;
	.reg .b16 	%rs<25>;
	.reg .b32 	%r<350>;
	.reg .b32 	%f<92>;
	.reg .b64 	%rd<80>;
	.reg .b64 	%fd<212>;

	ld.param.u64 	%rd23, [rsmk_apply_mom_single_row_ema_ema_f32_param_0];
	ld.param.u64 	%rd24, [rsmk_apply_mom_single_row_ema_ema_f32_param_5];
	ld.param.u64 	%rd25, [rsmk_apply_mom_single_row_ema_ema_f32_param_6];
	cvta.to.global.u64 	%rd1, %rd23;
	cvta.to.global.u64 	%rd2, %rd25;
	cvta.to.global.u64 	%rd3, %rd24;
	mov.u32 	%r157, %ctaid.x;
	mov.u32 	%r158, %tid.x;
	or.b32  	%r159, %r157, %r158;
	setp.ne.s32 	%p4, %r159, 0;
	@%p4 bra 	$L__BB1_119;
	ld.param.u32 	%r286, [rsmk_apply_mom_single_row_ema_ema_f32_param_4];
	ld.param.u32 	%r281, [rsmk_apply_mom_single_row_ema_ema_f32_param_3];
	ld.param.u32 	%r265, [rsmk_apply_mom_single_row_ema_ema_f32_param_1];
	min.s32 	%r160, %r265, %r281;
	min.s32 	%r161, %r160, %r286;
	setp.lt.s32 	%p5, %r161, 1;
	@%p5 bra 	$L__BB1_119;
	ld.param.u32 	%r287, [rsmk_apply_mom_single_row_ema_ema_f32_param_4];
	ld.param.u32 	%r282, [rsmk_apply_mom_single_row_ema_ema_f32_param_3];
	ld.param.u32 	%r275, [rsmk_apply_mom_single_row_ema_ema_f32_param_2];
	add.s32 	%r342, %r282, %r275;
	add.s32 	%r318, %r342, -1;
	add.s32 	%r3, %r318, %r287;
	add.s32 	%r4, %r3, -1;
	setp.lt.s32 	%p6, %r342, 2;
	@%p6 bra 	$L__BB1_15;
	ld.param.u32 	%r266, [rsmk_apply_mom_single_row_ema_ema_f32_param_1];
	min.s32 	%r163, %r318, %r266;
	max.s32 	%r5, %r163, 1;
	and.b32  	%r6, %r5, 15;
	setp.lt.s32 	%p7, %r163, 16;
	mov.b32 	%r292, 0;
	@%p7 bra 	$L__BB1_6;
	and.b32  	%r292, %r5, 2147483632;
	neg.s32 	%r296, %r292;
	add.s64 	%rd77, %rd3, 32;
$L__BB1_5:
	.pragma "nounroll";
	mov.b32 	%r164, 2147483647;
	st.global.u32 	[%rd77+-32], %r164;
	st.global.u32 	[%rd77+-28], %r164;
	st.global.u32 	[%rd77+-24], %r164;
	st.global.u32 	[%rd77+-20], %r164;
	st.global.u32 	[%rd77+-16], %r164;
	st.global.u32 	[%rd77+-12], %r164;
	st.global.u32 	[%rd77+-8], %r164;
	st.global.u32 	[%rd77+-4], %r164;
	st.global.u32 	[%rd77], %r164;
	st.global.u32 	[%rd77+4], %r164;
	st.global.u32 	[%rd77+8], %r164;
	st.global.u32 	[%rd77+12], %r164;
	st.global.u32 	[%rd77+16], %r164;
	st.global.u32 	[%rd77+20], %r164;
	st.global.u32 	[%rd77+24], %r164;
	st.global.u32 	[%rd77+28], %r164;
	add.s32 	%r296, %r296, 16;
	add.s64 	%rd77, %rd77, 64;
	setp.eq.s32 	%p8, %r296, 0;
	@%p8 bra 	$L__BB1_6;
	bra.uni 	$L__BB1_5;
$L__BB1_6:
	setp.eq.s32 	%p9, %r6, 0;
	@%p9 bra 	$L__BB1_15;
	and.b32  	%r10, %r5, 7;
	setp.lt.u32 	%p10, %r6, 8;
	@%p10 bra 	$L__BB1_9;
	mul.wide.u32 	%rd26, %r292, 4;
	add.s64 	%rd27, %rd3, %rd26;
	mov.b32 	%r165, 2147483647;
	st.global.u32 	[%rd27], %r165;
	st.global.u32 	[%rd27+4], %r165;
	st.global.u32 	[%rd27+8], %r165;
	st.global.u32 	[%rd27+12], %r165;
	st.global.u32 	[%rd27+16], %r165;
	st.global.u32 	[%rd27+20], %r165;
	st.global.u32 	[%rd27+24], %r165;
	st.global.u32 	[%rd27+28], %r165;
	add.s32 	%r292, %r292, 8;
$L__BB1_9:
	setp.eq.s32 	%p11, %r10, 0;
	@%p11 bra 	$L__BB1_15;
	and.b32  	%r13, %r5, 3;
	setp.lt.u32 	%p12, %r10, 4;
	@%p12 bra 	$L__BB1_12;
	mul.wide.u32 	%rd28, %r292, 4;
	add.s64 	%rd29, %rd3, %rd28;
	mov.b32 	%r166, 2147483647;
	st.global.u32 	[%rd29], %r166;
	st.global.u32 	[%rd29+4], %r166;
	st.global.u32 	[%rd29+8], %r166;
	st.global.u32 	[%rd29+12], %r166;
	add.s32 	%r292, %r292, 4;
$L__BB1_12:
	setp.eq.s32 	%p13, %r13, 0;
	@%p13 bra 	$L__BB1_15;
	mul.wide.u32 	%rd30, %r292, 4;
	add.s64 	%rd76, %rd3, %rd30;
	neg.s32 	%r295, %r13;
$L__BB1_14:
	.pragma "nounroll";
	mov.b32 	%r167, 2147483647;
	st.global.u32 	[%rd76], %r167;
	add.s64 	%rd76, %rd76, 4;
	add.s32 	%r295, %r295, 1;
	setp.ne.s32 	%p14, %r295, 0;
	@%p14 bra 	$L__BB1_14;
$L__BB1_15:
	ld.param.u32 	%r267, [rsmk_apply_mom_single_row_ema_ema_f32_param_1];
	min.s32 	%r19, %r4, %r267;
	setp.lt.s32 	%p15, %r19, 1;
	@%p15 bra 	$L__BB1_28;
	and.b32  	%r20, %r19, 15;
	setp.lt.u32 	%p16, %r19, 16;
	mov.b32 	%r298, 0;
	@%p16 bra 	$L__BB1_19;
	and.b32  	%r298, %r19, 2147483632;
	neg.s32 	%r297, %r298;
	add.s64 	%rd78, %rd2, 32;
$L__BB1_18:
	.pragma "nounroll";
	mov.b32 	%r169, 2147483647;
	st.global.u32 	[%rd78+-32], %r169;
	st.global.u32 	[%rd78+-28], %r169;
	st.global.u32 	[%rd78+-24], %r169;
	st.global.u32 	[%rd78+-20], %r169;
	st.global.u32 	[%rd78+-16], %r169;
	st.global.u32 	[%rd78+-12], %r169;
	st.global.u32 	[%rd78+-8], %r169;
	st.global.u32 	[%rd78+-4], %r169;
	st.global.u32 	[%rd78], %r169;
	st.global.u32 	[%rd78+4], %r169;
	st.global.u32 	[%rd78+8], %r169;
	st.global.u32 	[%rd78+12], %r169;
	st.global.u32 	[%rd78+16], %r169;
	st.global.u32 	[%rd78+20], %r169;
	st.global.u32 	[%rd78+24], %r169;
	st.global.u32 	[%rd78+28], %r169;
	add.s32 	%r297, %r297, 16;
	add.s64 	%rd78, %rd78, 64;
	setp.ne.s32 	%p17, %r297, 0;
	@%p17 bra 	$L__BB1_18;
$L__BB1_19:
	setp.eq.s32 	%p18, %r20, 0;
	@%p18 bra 	$L__BB1_28;
	and.b32  	%r28, %r19, 7;
	setp.lt.u32 	%p19, %r20, 8;
	@%p19 bra 	$L__BB1_22;
	mul.wide.u32 	%rd31, %r298, 4;
	add.s64 	%rd32, %rd2, %rd31;
	mov.b32 	%r170, 2147483647;
	st.global.u32 	[%rd32], %r170;
	st.global.u32 	[%rd32+4], %r170;
	st.global.u32 	[%rd32+8], %r170;
	st.global.u32 	[%rd32+12], %r170;
	st.global.u32 	[%rd32+16], %r170;
	st.global.u32 	[%rd32+20], %r170;
	st.global.u32 	[%rd32+24], %r170;
	st.global.u32 	[%rd32+28], %r170;
	add.s32 	%r298, %r298, 8;
$L__BB1_22:
	setp.eq.s32 	%p20, %r28, 0;
	@%p20 bra 	$L__BB1_28;
	and.b32  	%r31, %r19, 3;
	setp.lt.u32 	%p21, %r28, 4;
	@%p21 bra 	$L__BB1_25;
	mul.wide.u32 	%rd33, %r298, 4;
	add.s64 	%rd34, %rd2, %rd33;
	mov.b32 	%r171, 2147483647;
	st.global.u32 	[%rd34], %r171;
	st.global.u32 	[%rd34+4], %r171;
	st.global.u32 	[%rd34+8], %r171;
	st.global.u32 	[%rd34+12], %r171;
	add.s32 	%r298, %r298, 4;
$L__BB1_25:
	setp.eq.s32 	%p22, %r31, 0;
	@%p22 bra 	$L__BB1_28;
	mul.wide.u32 	%rd35, %r298, 4;
	add.s64 	%rd79, %rd2, %rd35;
	neg.s32 	%r301, %r31;
$L__BB1_27:
	.pragma "nounroll";
	mov.b32 	%r172, 2147483647;
	st.global.u32 	[%rd79], %r172;
	add.s64 	%rd79, %rd79, 4;
	add.s32 	%r301, %r301, 1;
	setp.ne.s32 	%p23, %r301, 0;
	@%p23 bra 	$L__BB1_27;
$L__BB1_28:
	ld.param.u32 	%r268, [rsmk_apply_mom_single_row_ema_ema_f32_param_1];
	setp.lt.s32 	%p24, %r268, %r342;
	@%p24 bra 	$L__BB1_119;
	ld.param.u32 	%r306, [rsmk_apply_mom_single_row_ema_ema_f32_param_2];
	add.s32 	%r175, %r306, 1;
	max.s32 	%r176, %r342, %r175;
	sub.s32 	%r37, %r176, %r306;
	and.b32  	%r38, %r37, 15;
	sub.s32 	%r177, %r306, %r176;
	setp.gt.u32 	%p25, %r177, -16;
	mov.f64 	%fd186, 0d0000000000000000;
	mov.b32 	%r317, 0;
	@%p25 bra 	$L__BB1_32;
	ld.param.u32 	%r306, [rsmk_apply_mom_single_row_ema_ema_f32_param_2];
	and.b32  	%r179, %r37, -16;
	neg.s32 	%r302, %r179;
	add.s64 	%rd16, %rd1, 32;
	mov.f64 	%fd186, 0d0000000000000000;
	mov.b32 	%r317, 0;
$L__BB1_31:
	.pragma "nounroll";
	mul.wide.s32 	%rd36, %r306, 4;
	add.s64 	%rd37, %rd16, %rd36;
	ld.global.nc.f32 	%f7, [%rd37+-32];
	abs.f32 	%f8, %f7;
	setp.num.f32 	%p26, %f8, %f8;
	cvt.f64.f32 	%fd65, %f7;
	add.f64 	%fd66, %fd186, %fd65;
	selp.f64 	%fd67, %fd66, %fd186, %p26;
	selp.u32 	%r180, 1, 0, %p26;
	add.s32 	%r181, %r317, %r180;
	ld.global.nc.f32 	%f9, [%rd37+-28];
	abs.f32 	%f10, %f9;
	setp.num.f32 	%p27, %f10, %f10;
	cvt.f64.f32 	%fd68, %f9;
	add.f64 	%fd69, %fd67, %fd68;
	selp.f64 	%fd70, %fd69, %fd67, %p27;
	selp.u32 	%r182, 1, 0, %p27;
	add.s32 	%r183, %r181, %r182;
	ld.global.nc.f32 	%f11, [%rd37+-24];
	abs.f32 	%f12, %f11;
	setp.num.f32 	%p28, %f12, %f12;
	cvt.f64.f32 	%fd71, %f11;
	add.f64 	%fd72, %fd70, %fd71;
	selp.f64 	%fd73, %fd72, %fd70, %p28;
	selp.u32 	%r184, 1, 0, %p28;
	add.s32 	%r185, %r183, %r184;
	ld.global.nc.f32 	%f13, [%rd37+-20];
	abs.f32 	%f14, %f13;
	setp.num.f32 	%p29, %f14, %f14;
	cvt.f64.f32 	%fd74, %f13;
	add.f64 	%fd75, %fd73, %fd74;
	selp.f64 	%fd76, %fd75, %fd73, %p29;
	selp.u32 	%r186, 1, 0, %p29;
	add.s32 	%r187, %r185, %r186;
	ld.global.nc.f32 	%f15, [%rd37+-16];
	abs.f32 	%f16, %f15;
	setp.num.f32 	%p30, %f16, %f16;
	cvt.f64.f32 	%fd77, %f15;
	add.f64 	%fd78, %fd76, %fd77;
	selp.f64 	%fd79, %fd78, %fd76, %p30;
	selp.u32 	%r188, 1, 0, %p30;
	add.s32 	%r189, %r187, %r188;
	ld.global.nc.f32 	%f17, [%rd37+-12];
	abs.f32 	%f18, %f17;
	setp.num.f32 	%p31, %f18, %f18;
	cvt.f64.f32 	%fd80, %f17;
	add.f64 	%fd81, %fd79, %fd80;
	selp.f64 	%fd82, %fd81, %fd79, %p31;
	selp.u32 	%r190, 1, 0, %p31;
	add.s32 	%r191, %r189, %r190;
	ld.global.nc.f32 	%f19, [%rd37+-8];
	abs.f32 	%f20, %f19;
	setp.num.f32 	%p32, %f20, %f20;
	cvt.f64.f32 	%fd83, %f19;
	add.f64 	%fd84, %fd82, %fd83;
	selp.f64 	%fd85, %fd84, %fd82, %p32;
	selp.u32 	%r192, 1, 0, %p32;
	add.s32 	%r193, %r191, %r192;
	ld.global.nc.f32 	%f21, [%rd37+-4];
	abs.f32 	%f22, %f21;
	setp.num.f32 	%p33, %f22, %f22;
	cvt.f64.f32 	%fd86, %f21;
	add.f64 	%fd87, %fd85, %fd86;
	selp.f64 	%fd88, %fd87, %fd85, %p33;
	selp.u32 	%r194, 1, 0, %p33;
	add.s32 	%r195, %r193, %r194;
	ld.global.nc.f32 	%f23, [%rd37];
	abs.f32 	%f24, %f23;
	setp.num.f32 	%p34, %f24, %f24;
	cvt.f64.f32 	%fd89, %f23;
	add.f64 	%fd90, %fd88, %fd89;
	selp.f64 	%fd91, %fd90, %fd88, %p34;
	selp.u32 	%r196, 1, 0, %p34;
	add.s32 	%r197, %r195, %r196;
	ld.global.nc.f32 	%f25, [%rd37+4];
	abs.f32 	%f26, %f25;
	setp.num.f32 	%p35, %f26, %f26;
	cvt.f64.f32 	%fd92, %f25;
	add.f64 	%fd93, %fd91, %fd92;
	selp.f64 	%fd94, %fd93, %fd91, %p35;
	selp.u32 	%r198, 1, 0, %p35;
	add.s32 	%r199, %r197, %r198;
	ld.global.nc.f32 	%f27, [%rd37+8];
	abs.f32 	%f28, %f27;
	setp.num.f32 	%p36, %f28, %f28;
	cvt.f64.f32 	%fd95, %f27;
	add.f64 	%fd96, %fd94, %fd95;
	selp.f64 	%fd97, %fd96, %fd94, %p36;
	selp.u32 	%r200, 1, 0, %p36;
	add.s32 	%r201, %r199, %r200;
	ld.global.nc.f32 	%f29, [%rd37+12];
	abs.f32 	%f30, %f29;
	setp.num.f32 	%p37, %f30, %f30;
	cvt.f64.f32 	%fd98, %f29;
	add.f64 	%fd99, %fd97, %fd98;
	selp.f64 	%fd100, %fd99, %fd97, %p37;
	selp.u32 	%r202, 1, 0, %p37;
	add.s32 	%r203, %r201, %r202;
	ld.global.nc.f32 	%f31, [%rd37+16];
	abs.f32 	%f32, %f31;
	setp.num.f32 	%p38, %f32, %f32;
	cvt.f64.f32 	%fd101, %f31;
	add.f64 	%fd102, %fd100, %fd101;
	selp.f64 	%fd103, %fd102, %fd100, %p38;
	selp.u32 	%r204, 1, 0, %p38;
	add.s32 	%r205, %r203, %r204;
	ld.global.nc.f32 	%f33, [%rd37+20];
	abs.f32 	%f34, %f33;
	setp.num.f32 	%p39, %f34, %f34;
	cvt.f64.f32 	%fd104, %f33;
	add.f64 	%fd105, %fd103, %fd104;
	selp.f64 	%fd106, %fd105, %fd103, %p39;
	selp.u32 	%r206, 1, 0, %p39;
	add.s32 	%r207, %r205, %r206;
	ld.global.nc.f32 	%f35, [%rd37+24];
	abs.f32 	%f36, %f35;
	setp.num.f32 	%p40, %f36, %f36;
	cvt.f64.f32 	%fd107, %f35;
	add.f64 	%fd108, %fd106, %fd107;
	selp.f64 	%fd109, %fd108, %fd106, %p40;
	selp.u32 	%r208, 1, 0, %p40;
	add.s32 	%r209, %r207, %r208;
	ld.global.nc.f32 	%f37, [%rd37+28];
	abs.f32 	%f38, %f37;
	setp.num.f32 	%p41, %f38, %f38;
	cvt.f64.f32 	%fd110, %f37;
	add.f64 	%fd111, %fd109, %fd110;
	selp.f64 	%fd186, %fd111, %fd109, %p41;
	selp.u32 	%r210, 1, 0, %p41;
	add.s32 	%r317, %r209, %r210;
	add.s32 	%r306, %r306, 16;
	add.s32 	%r302, %r302, 16;
	setp.ne.s32 	%p42, %r302, 0;
	@%p42 bra 	$L__BB1_31;
$L__BB1_32:
	setp.eq.s32 	%p43, %r38, 0;
	@%p43 bra 	$L__BB1_41;
	and.b32  	%r49, %r37, 7;
	setp.lt.u32 	%p44, %r38, 8;
	@%p44 bra 	$L__BB1_35;
	mul.wide.s32 	%rd38, %r306, 4;
	add.s64 	%rd39, %rd1, %rd38;
	ld.global.nc.f32 	%f39, [%rd39];
	abs.f32 	%f40, %f39;
	setp.num.f32 	%p45, %f40, %f40;
	cvt.f64.f32 	%fd113, %f39;
	add.f64 	%fd114, %fd186, %fd113;
	selp.f64 	%fd115, %fd114, %fd186, %p45;
	selp.u32 	%r212, 1, 0, %p45;
	add.s32 	%r213, %r317, %r212;
	ld.global.nc.f32 	%f41, [%rd39+4];
	abs.f32 	%f42, %f41;
	setp.num.f32 	%p46, %f42, %f42;
	cvt.f64.f32 	%fd116, %f41;
	add.f64 	%fd117, %fd115, %fd116;
	selp.f64 	%fd118, %fd117, %fd115, %p46;
	selp.u32 	%r214, 1, 0, %p46;
	add.s32 	%r215, %r213, %r214;
	ld.global.nc.f32 	%f43, [%rd39+8];
	abs.f32 	%f44, %f43;
	setp.num.f32 	%p47, %f44, %f44;
	cvt.f64.f32 	%fd119, %f43;
	add.f64 	%fd120, %fd118, %fd119;
	selp.f64 	%fd121, %fd120, %fd118, %p47;
	selp.u32 	%r216, 1, 0, %p47;
	add.s32 	%r217, %r215, %r216;
	ld.global.nc.f32 	%f45, [%rd39+12];
	abs.f32 	%f46, %f45;
	setp.num.f32 	%p48, %f46, %f46;
	cvt.f64.f32 	%fd122, %f45;
	add.f64 	%fd123, %fd121, %fd122;
	selp.f64 	%fd124, %fd123, %fd121, %p48;
	selp.u32 	%r218, 1, 0, %p48;
	add.s32 	%r219, %r217, %r218;
	ld.global.nc.f32 	%f47, [%rd39+16];
	abs.f32 	%f48, %f47;
	setp.num.f32 	%p49, %f48, %f48;
	cvt.f64.f32 	%fd125, %f47;
	add.f64 	%fd126, %fd124, %fd125;
	selp.f64 	%fd127, %fd126, %fd124, %p49;
	selp.u32 	%r220, 1, 0, %p49;
	add.s32 	%r221, %r219, %r220;
	ld.global.nc.f32 	%f49, [%rd39+20];
	abs.f32 	%f50, %f49;
	setp.num.f32 	%p50, %f50, %f50;
	cvt.f64.f32 	%fd128, %f49;
	add.f64 	%fd129, %fd127, %fd128;
	selp.f64 	%fd130, %fd129, %fd127, %p50;
	selp.u32 	%r222, 1, 0, %p50;
	add.s32 	%r223, %r221, %r222;
	ld.global.nc.f32 	%f51, [%rd39+24];
	abs.f32 	%f52, %f51;
	setp.num.f32 	%p51, %f52, %f52;
	cvt.f64.f32 	%fd131, %f51;
	add.f64 	%fd132, %fd130, %fd131;
	selp.f64 	%fd133, %fd132, %fd130, %p51;
	selp.u32 	%r224, 1, 0, %p51;
	add.s32 	%r225, %r223, %r224;
	ld.global.nc.f32 	%f53, [%rd39+28];
	abs.f32 	%f54, %f53;
	setp.num.f32 	%p52, %f54, %f54;
	cvt.f64.f32 	%fd134, %f53;
	add.f64 	%fd135, %fd133, %fd134;
	selp.f64 	%fd186, %fd135, %fd133, %p52;
	selp.u32 	%r226, 1, 0, %p52;
	add.s32 	%r317, %r225, %r226;
	add.s32 	%r306, %r306, 8;
$L__BB1_35:
	setp.eq.s32 	%p53, %r49, 0;
	@%p53 bra 	$L__BB1_41;
	and.b32  	%r55, %r37, 3;
	setp.lt.u32 	%p54, %r49, 4;
	@%p54 bra 	$L__BB1_38;
	mul.wide.s32 	%rd40, %r306, 4;
	add.s64 	%rd41, %rd1, %rd40;
	ld.global.nc.f32 	%f55, [%rd41];
	abs.f32 	%f56, %f55;
	setp.num.f32 	%p55, %f56, %f56;
	cvt.f64.f32 	%fd137, %f55;
	add.f64 	%fd138, %fd186, %fd137;
	selp.f64 	%fd139, %fd138, %fd186, %p55;
	selp.u32 	%r228, 1, 0, %p55;
	add.s32 	%r229, %r317, %r228;
	ld.global.nc.f32 	%f57, [%rd41+4];
	abs.f32 	%f58, %f57;
	setp.num.f32 	%p56, %f58, %f58;
	cvt.f64.f32 	%fd140, %f57;
	add.f64 	%fd141, %fd139, %fd140;
	selp.f64 	%fd142, %fd141, %fd139, %p56;
	selp.u32 	%r230, 1, 0, %p56;
	add.s32 	%r231, %r229, %r230;
	ld.global.nc.f32 	%f59, [%rd41+8];
	abs.f32 	%f60, %f59;
	setp.num.f32 	%p57, %f60, %f60;
	cvt.f64.f32 	%fd143, %f59;
	add.f64 	%fd144, %fd142, %fd143;
	selp.f64 	%fd145, %fd144, %fd142, %p57;
	selp.u32 	%r232, 1, 0, %p57;
	add.s32 	%r233, %r231, %r232;
	ld.global.nc.f32 	%f61, [%rd41+12];
	abs.f32 	%f62, %f61;
	setp.num.f32 	%p58, %f62, %f62;
	cvt.f64.f32 	%fd146, %f61;
	add.f64 	%fd147, %fd145, %fd146;
	selp.f64 	%fd186, %fd147, %fd145, %p58;
	selp.u32 	%r234, 1, 0, %p58;
	add.s32 	%r317, %r233, %r234;
	add.s32 	%r306, %r306, 4;
$L__BB1_38:
	setp.eq.s32 	%p59, %r55, 0;
	@%p59 bra 	$L__BB1_41;
	neg.s32 	%r314, %r55;
$L__BB1_40:
	.pragma "nounroll";
	mul.wide.s32 	%rd42, %r306, 4;
	add.s64 	%rd43, %rd1, %rd42;
	ld.global.nc.f32 	%f63, [%rd43];
	abs.f32 	%f64, %f63;
	setp.num.f32 	%p60, %f64, %f64;
	cvt.f64.f32 	%fd148, %f63;
	add.f64 	%fd149, %fd186, %fd148;
	selp.f64 	%fd186, %fd149, %fd186, %p60;
	selp.u32 	%r235, 1, 0, %p60;
	add.s32 	%r317, %r317, %r235;
	add.s32 	%r306, %r306, 1;
	add.s32 	%r314, %r314, 1;
	setp.ne.s32 	%p61, %r314, 0;
	@%p61 bra 	$L__BB1_40;
$L__BB1_41:
	setp.ne.s32 	%p62, %r317, 0;
	@%p62 bra 	$L__BB1_69;
	ld.param.u32 	%r272, [rsmk_apply_mom_single_row_ema_ema_f32_param_1];
	add.s32 	%r69, %r272, 1;
	sub.s32 	%r70, %r69, %r342;
	sub.s32 	%r252, %r272, %r342;
	and.b32  	%r71, %r70, 15;
	setp.lt.u32 	%p98, %r252, 15;
	@%p98 bra 	$L__BB1_46;
	and.b32  	%r253, %r70, -16;
	neg.s32 	%r323, %r253;
	add.s64 	%rd17, %rd3, 32;
	mov.u32 	%r324, %r342;
$L__BB1_44:
	.pragma "nounroll";
	mul.wide.s32 	%rd60, %r318, 4;
	add.s64 	%rd61, %rd17, %rd60;
	mov.b32 	%r254, 2147483647;
	st.global.u32 	[%rd61+-32], %r254;
	st.global.u32 	[%rd61+-28], %r254;
	st.global.u32 	[%rd61+-24], %r254;
	st.global.u32 	[%rd61+-20], %r254;
	st.global.u32 	[%rd61+-16], %r254;
	st.global.u32 	[%rd61+-12], %r254;
	st.global.u32 	[%rd61+-8], %r254;
	st.global.u32 	[%rd61+-4], %r254;
	st.global.u32 	[%rd61], %r254;
	st.global.u32 	[%rd61+4], %r254;
	st.global.u32 	[%rd61+8], %r254;
	st.global.u32 	[%rd61+12], %r254;
	st.global.u32 	[%rd61+16], %r254;
	st.global.u32 	[%rd61+20], %r254;
	st.global.u32 	[%rd61+24], %r254;
	st.global.u32 	[%rd61+28], %r254;
	add.s32 	%r318, %r318, 16;
	add.s32 	%r324, %r324, 16;
	add.s32 	%r323, %r323, 16;
	setp.eq.s32 	%p99, %r323, 0;
	@%p99 bra 	$L__BB1_45;
	bra.uni 	$L__BB1_44;
$L__BB1_45:
	add.s32 	%r318, %r324, -1;
$L__BB1_46:
	setp.eq.s32 	%p100, %r71, 0;
	@%p100 bra 	$L__BB1_55;
	and.b32  	%r75, %r70, 7;
	setp.lt.u32 	%p101, %r71, 8;
	@%p101 bra 	$L__BB1_49;
	mul.wide.s32 	%rd62, %r318, 4;
	add.s64 	%rd63, %rd3, %rd62;
	mov.b32 	%r255, 2147483647;
	st.global.u32 	[%rd63], %r255;
	st.global.u32 	[%rd63+4], %r255;
	st.global.u32 	[%rd63+8], %r255;
	st.global.u32 	[%rd63+12], %r255;
	st.global.u32 	[%rd63+16], %r255;
	st.global.u32 	[%rd63+20], %r255;
	st.global.u32 	[%rd63+24], %r255;
	st.global.u32 	[%rd63+28], %r255;
	add.s32 	%r318, %r318, 8;
$L__BB1_49:
	setp.eq.s32 	%p102, %r75, 0;
	@%p102 bra 	$L__BB1_55;
	and.b32  	%r78, %r70, 3;
	setp.lt.u32 	%p103, %r75, 4;
	@%p103 bra 	$L__BB1_52;
	mul.wide.s32 	%rd64, %r318, 4;
	add.s64 	%rd65, %rd3, %rd64;
	mov.b32 	%r256, 2147483647;
	st.global.u32 	[%rd65], %r256;
	st.global.u32 	[%rd65+4], %r256;
	st.global.u32 	[%rd65+8], %r256;
	st.global.u32 	[%rd65+12], %r256;
	add.s32 	%r318, %r318, 4;
$L__BB1_52:
	setp.eq.s32 	%p104, %r78, 0;
	@%p104 bra 	$L__BB1_55;
	neg.s32 	%r321, %r78;
$L__BB1_54:
	.pragma "nounroll";
	mul.wide.s32 	%rd66, %r318, 4;
	add.s64 	%rd67, %rd3, %rd66;
	mov.b32 	%r257, 2147483647;
	st.global.u32 	[%rd67], %r257;
	add.s32 	%r318, %r318, 1;
	add.s32 	%r321, %r321, 1;
	setp.ne.s32 	%p105, %r321, 0;
	@%p105 bra 	$L__BB1_54;
$L__BB1_55:
	ld.param.u32 	%r273, [rsmk_apply_mom_single_row_ema_ema_f32_param_1];
	setp.gt.s32 	%p106, %r3, %r273;
	@%p106 bra 	$L__BB1_119;
	ld.param.u32 	%r291, [rsmk_apply_mom_single_row_ema_ema_f32_param_4];
	ld.param.u32 	%r274, [rsmk_apply_mom_single_row_ema_ema_f32_param_1];
	add.s32 	%r327, %r342, %r291;
	sub.s32 	%r258, %r274, %r327;
	add.s32 	%r87, %r258, 2;
	sub.s32 	%r259, %r69, %r327;
	and.b32  	%r88, %r87, 15;
	setp.lt.u32 	%p107, %r259, 15;
	@%p107 bra 	$L__BB1_60;
	and.b32  	%r260, %r87, -16;
	neg.s32 	%r326, %r260;
	add.s64 	%rd18, %rd2, 32;
$L__BB1_58:
	.pragma "nounroll";
	mul.wide.s32 	%rd68, %r4, 4;
	add.s64 	%rd69, %rd18, %rd68;
	mov.b32 	%r261, 2147483647;
	st.global.u32 	[%rd69+-32], %r261;
	st.global.u32 	[%rd69+-28], %r261;
	st.global.u32 	[%rd69+-24], %r261;
	st.global.u32 	[%rd69+-20], %r261;
	st.global.u32 	[%rd69+-16], %r261;
	st.global.u32 	[%rd69+-12], %r261;
	st.global.u32 	[%rd69+-8], %r261;
	st.global.u32 	[%rd69+-4], %r261;
	st.global.u32 	[%rd69], %r261;
	st.global.u32 	[%rd69+4], %r261;
	st.global.u32 	[%rd69+8], %r261;
	st.global.u32 	[%rd69+12], %r261;
	st.global.u32 	[%rd69+16], %r261;
	st.global.u32 	[%rd69+20], %r261;
	st.global.u32 	[%rd69+24], %r261;
	st.global.u32 	[%rd69+28], %r261;
	add.s32 	%r4, %r4, 16;
	add.s32 	%r327, %r327, 16;
	add.s32 	%r326, %r326, 16;
	setp.eq.s32 	%p108, %r326, 0;
	@%p108 bra 	$L__BB1_59;
	bra.uni 	$L__BB1_58;
$L__BB1_59:
	add.s32 	%r4, %r327, -2;
$L__BB1_60:
	setp.eq.s32 	%p109, %r88, 0;
	@%p109 bra 	$L__BB1_119;
	and.b32  	%r124, %r87, 7;
	setp.lt.u32 	%p110, %r88, 8;
	@%p110 bra 	$L__BB1_63;
	mul.wide.s32 	%rd70, %r4, 4;
	add.s64 	%rd71, %rd2, %rd70;
	mov.b32 	%r262, 2147483647;
	st.global.u32 	[%rd71], %r262;
	st.global.u32 	[%rd71+4], %r262;
	st.global.u32 	[%rd71+8], %r262;
	st.global.u32 	[%rd71+12], %r262;
	st.global.u32 	[%rd71+16], %r262;
	st.global.u32 	[%rd71+20], %r262;
	st.global.u32 	[%rd71+24], %r262;
	st.global.u32 	[%rd71+28], %r262;
	add.s32 	%r4, %r4, 8;
$L__BB1_63:
	setp.eq.s32 	%p111, %r124, 0;
	@%p111 bra 	$L__BB1_119;
	and.b32  	%r127, %r87, 3;
	setp.lt.u32 	%p112, %r124, 4;
	@%p112 bra 	$L__BB1_66;
	mul.wide.s32 	%rd72, %r4, 4;
	add.s64 	%rd73, %rd2, %rd72;
	mov.b32 	%r263, 2147483647;
	st.global.u32 	[%rd73], %r263;
	st.global.u32 	[%rd73+4], %r263;
	st.global.u32 	[%rd73+8], %r263;
	st.global.u32 	[%rd73+12], %r263;
	add.s32 	%r4, %r4, 4;
$L__BB1_66:
	setp.eq.s32 	%p113, %r127, 0;
	@%p113 bra 	$L__BB1_119;
	neg.s32 	%r340, %r127;
$L__BB1_68:
	.pragma "nounroll";
	mul.wide.s32 	%rd74, %r4, 4;
	add.s64 	%rd75, %rd2, %rd74;
	mov.b32 	%r264, 2147483647;
	st.global.u32 	[%rd75], %r264;
	add.s32 	%r4, %r4, 1;
	add.s32 	%r340, %r340, 1;
	setp.eq.s32 	%p114, %r340, 0;
	@%p114 bra 	$L__BB1_119;
	bra.uni 	$L__BB1_68;
$L__BB1_69:
	cvt.rn.f64.u32 	%fd151, %r317;
	div.rn.f64 	%fd152, %fd186, %fd151;
	mul.f64 	%fd202, %fd152, 0d4059000000000000;
	cvt.rn.f32.f64 	%f1, %fd202;
	mul.wide.s32 	%rd44, %r318, 4;
	add.s64 	%rd45, %rd3, %rd44;
	st.global.f32 	[%rd45], %f1;
	setp.ne.s32 	%p63, %r3, %r342;
	mul.wide.s32 	%rd46, %r3, 4;
	add.s64 	%rd19, %rd2, %rd46;
	mov.b16 	%rs21, 0;
	mov.f64 	%fd201, 0d0000000000000000;
	@%p63 bra 	$L__BB1_71;
	st.global.f32 	[%rd19+-4], %f1;
	mov.b16 	%rs21, 1;
	mov.f64 	%fd201, %fd202;
$L__BB1_71:
	ld.param.u32 	%r269, [rsmk_apply_mom_single_row_ema_ema_f32_param_1];
	setp.le.s32 	%p64, %r269, %r342;
	@%p64 bra 	$L__BB1_119;
	ld.param.u32 	%r288, [rsmk_apply_mom_single_row_ema_ema_f32_param_4];
	ld.param.u32 	%r283, [rsmk_apply_mom_single_row_ema_ema_f32_param_3];
	ld.param.u32 	%r278, [rsmk_apply_mom_single_row_ema_ema_f32_param_2];
	ld.param.u32 	%r270, [rsmk_apply_mom_single_row_ema_ema_f32_param_1];
	cvt.rn.f32.u32 	%f65, %r283;
	add.f32 	%f66, %f65, 0f3F800000;
	mov.f32 	%f67, 0f40000000;
	div.rn.f32 	%f68, %f67, %f66;
	cvt.f64.f32 	%fd16, %f68;
	cvt.rn.f32.u32 	%f69, %r288;
	add.f32 	%f70, %f69, 0f3F800000;
	div.rn.f32 	%f71, %f67, %f70;
	cvt.f64.f32 	%fd17, %f71;
	sub.s32 	%r102, %r270, %r342;
	sub.s32 	%r237, %r283, %r270;
	add.s32 	%r238, %r237, %r278;
	setp.gt.u32 	%p65, %r238, -4;
	mov.b32 	%r336, 1;
	mov.f64 	%fd190, %fd202;
	@%p65 bra 	$L__BB1_108;
	ld.param.u32 	%r289, [rsmk_apply_mom_single_row_ema_ema_f32_param_4];
	add.s32 	%r331, %r342, 1;
	add.s32 	%r330, %r289, -2;
	and.b32  	%r240, %r102, -4;
	neg.s32 	%r329, %r240;
	mov.b32 	%r336, 1;
	mov.f64 	%fd190, %fd202;
$L__BB1_74:
	add.s32 	%r110, %r331, -1;
	mul.wide.s32 	%rd47, %r110, 4;
	add.s64 	%rd20, %rd1, %rd47;
	ld.global.nc.f32 	%f2, [%rd20];
	abs.f32 	%f72, %f2;
	setp.nan.f32 	%p66, %f72, %f72;
	@%p66 bra 	$L__BB1_76;
	cvt.f64.f32 	%fd153, %f2;
	mul.f64 	%fd154, %fd153, 0d4059000000000000;
	sub.f64 	%fd155, %fd154, %fd190;
	fma.rn.f64 	%fd190, %fd155, %fd16, %fd190;
$L__BB1_76:
	cvt.rn.f32.f64 	%f73, %fd190;
	mul.wide.s32 	%rd48, %r110, 4;
	add.s64 	%rd21, %rd3, %rd48;
	st.global.f32 	[%rd21], %f73;
	and.b16  	%rs9, %rs21, 255;
	setp.ne.s16 	%p67, %rs9, 0;
	@%p67 bra 	$L__BB1_81;
	setp.ge.s32 	%p69, %r110, %r4;
	@%p69 bra 	$L__BB1_79;
	add.f64 	%fd202, %fd202, %fd190;
	add.s32 	%r336, %r336, 1;
	mov.pred 	%p115, -1;
	bra.uni 	$L__BB1_82;
$L__BB1_79:
	setp.ne.s32 	%p71, %r330, 0;
	mov.pred 	%p115, -1;
	@%p71 bra 	$L__BB1_82;
	cvt.rn.f64.s32 	%fd157, %r336;
	div.rn.f64 	%fd201, %fd202, %fd157;
	cvt.rn.f32.f64 	%f75, %fd201;
	st.global.f32 	[%rd19+-4], %f75;
	mov.pred 	%p115, 0;
	bra.uni 	$L__BB1_82;
$L__BB1_81:
	sub.f64 	%fd156, %fd190, %fd201;
	fma.rn.f64 	%fd201, %fd156, %fd17, %fd201;
	cvt.rn.f32.f64 	%f74, %fd201;
	add.s32 	%r241, %r331, -1;
	mul.wide.s32 	%rd49, %r241, 4;
	add.s64 	%rd50, %rd2, %rd49;
	st.global.f32 	[%rd50], %f74;
	mov.pred 	%p115, 0;
$L__BB1_82:
	ld.global.nc.f32 	%f3, [%rd20+4];
	abs.f32 	%f76, %f3;
	setp.nan.f32 	%p74, %f76, %f76;
	@%p74 bra 	$L__BB1_84;
	cvt.f64.f32 	%fd158, %f3;
	mul.f64 	%fd159, %fd158, 0d4059000000000000;
	sub.f64 	%fd160, %fd159, %fd190;
	fma.rn.f64 	%fd190, %fd160, %fd16, %fd190;
$L__BB1_84:
	cvt.rn.f32.f64 	%f77, %fd190;
	st.global.f32 	[%rd21+4], %f77;
	@%p115 bra 	$L__BB1_86;
	sub.f64 	%fd161, %fd190, %fd201;
	fma.rn.f64 	%fd201, %fd161, %fd17, %fd201;
	cvt.rn.f32.f64 	%f78, %fd201;
	add.s32 	%r242, %r331, -1;
	mul.wide.s32 	%rd51, %r242, 4;
	add.s64 	%rd52, %rd2, %rd51;
	st.global.f32 	[%rd52+4], %f78;
	mov.pred 	%p116, 0;
	bra.uni 	$L__BB1_90;
$L__BB1_86:
	setp.lt.s32 	%p76, %r331, %r4;
	@%p76 bra 	$L__BB1_89;
	setp.ne.s32 	%p78, %r330, 1;
	mov.pred 	%p116, -1;
	@%p78 bra 	$L__BB1_90;
	cvt.rn.f64.s32 	%fd162, %r336;
	div.rn.f64 	%fd201, %fd202, %fd162;
	cvt.rn.f32.f64 	%f79, %fd201;
	st.global.f32 	[%rd19+-4], %f79;
	mov.pred 	%p116, 0;
	bra.uni 	$L__BB1_90;
$L__BB1_89:
	add.f64 	%fd202, %fd202, %fd190;
	add.s32 	%r336, %r336, 1;
	mov.pred 	%p116, -1;
$L__BB1_90:
	ld.global.nc.f32 	%f4, [%rd20+8];
	abs.f32 	%f80, %f4;
	setp.nan.f32 	%p81, %f80, %f80;
	@%p81 bra 	$L__BB1_92;
	cvt.f64.f32 	%fd163, %f4;
	mul.f64 	%fd164, %fd163, 0d4059000000000000;
	sub.f64 	%fd165, %fd164, %fd190;
	fma.rn.f64 	%fd190, %fd165, %fd16, %fd190;
$L__BB1_92:
	cvt.rn.f32.f64 	%f81, %fd190;
	st.global.f32 	[%rd21+8], %f81;
	@%p116 bra 	$L__BB1_94;
	sub.f64 	%fd166, %fd190, %fd201;
	fma.rn.f64 	%fd201, %fd166, %fd17, %fd201;
	cvt.rn.f32.f64 	%f82, %fd201;
	add.s32 	%r243, %r331, -1;
	mul.wide.s32 	%rd53, %r243, 4;
	add.s64 	%rd54, %rd2, %rd53;
	st.global.f32 	[%rd54+8], %f82;
	mov.pred 	%p117, 0;
	bra.uni 	$L__BB1_98;
$L__BB1_94:
	add.s32 	%r244, %r331, 1;
	setp.lt.s32 	%p83, %r244, %r4;
	@%p83 bra 	$L__BB1_97;
	setp.ne.s32 	%p85, %r330, 2;
	mov.pred 	%p117, -1;
	@%p85 bra 	$L__BB1_98;
	cvt.rn.f64.s32 	%fd167, %r336;
	div.rn.f64 	%fd201, %fd202, %fd167;
	cvt.rn.f32.f64 	%f83, %fd201;
	st.global.f32 	[%rd19+-4], %f83;
	mov.pred 	%p117, 0;
	bra.uni 	$L__BB1_98;
$L__BB1_97:
	add.f64 	%fd202, %fd202, %fd190;
	add.s32 	%r336, %r336, 1;
	mov.pred 	%p117, -1;
$L__BB1_98:
	ld.global.nc.f32 	%f5, [%rd20+12];
	abs.f32 	%f84, %f5;
	setp.nan.f32 	%p88, %f84, %f84;
	@%p88 bra 	$L__BB1_100;
	cvt.f64.f32 	%fd168, %f5;
	mul.f64 	%fd169, %fd168, 0d4059000000000000;
	sub.f64 	%fd170, %fd169, %fd190;
	fma.rn.f64 	%fd190, %fd170, %fd16, %fd190;
$L__BB1_100:
	cvt.rn.f32.f64 	%f85, %fd190;
	st.global.f32 	[%rd21+12], %f85;
	@%p117 bra 	$L__BB1_102;
	sub.f64 	%fd171, %fd190, %fd201;
	fma.rn.f64 	%fd201, %fd171, %fd17, %fd201;
	cvt.rn.f32.f64 	%f86, %fd201;
	add.s32 	%r245, %r331, -1;
	mul.wide.s32 	%rd55, %r245, 4;
	add.s64 	%rd56, %rd2, %rd55;
	st.global.f32 	[%rd56+12], %f86;
	mov.b16 	%rs21, 1;
	bra.uni 	$L__BB1_106;
$L__BB1_102:
	add.s32 	%r246, %r331, 2;
	setp.lt.s32 	%p89, %r246, %r4;
	@%p89 bra 	$L__BB1_105;
	setp.ne.s32 	%p90, %r330, 3;
	mov.b16 	%rs21, 0;
	@%p90 bra 	$L__BB1_106;
	cvt.rn.f64.s32 	%fd172, %r336;
	div.rn.f64 	%fd201, %fd202, %fd172;
	cvt.rn.f32.f64 	%f87, %fd201;
	st.global.f32 	[%rd19+-4], %f87;
	mov.b16 	%rs21, 1;
	bra.uni 	$L__BB1_106;
$L__BB1_105:
	add.f64 	%fd202, %fd202, %fd190;
	add.s32 	%r336, %r336, 1;
	mov.b16 	%rs21, 0;
$L__BB1_106:
	add.s32 	%r331, %r331, 4;
	add.s32 	%r330, %r330, -4;
	add.s32 	%r329, %r329, 4;
	setp.eq.s32 	%p91, %r329, 0;
	@%p91 bra 	$L__BB1_107;
	bra.uni 	$L__BB1_74;
$L__BB1_107:
	add.s32 	%r342, %r331, -1;
$L__BB1_108:
	ld.param.u32 	%r284, [rsmk_apply_mom_single_row_ema_ema_f32_param_3];
	ld.param.u32 	%r279, [rsmk_apply_mom_single_row_ema_ema_f32_param_2];
	ld.param.u32 	%r271, [rsmk_apply_mom_single_row_ema_ema_f32_param_1];
	add.s32 	%r247, %r284, %r279;
	sub.s32 	%r248, %r271, %r247;
	and.b32  	%r138, %r248, 3;
	setp.eq.s32 	%p92, %r138, 0;
	@%p92 bra 	$L__BB1_119;
	ld.param.u32 	%r290, [rsmk_apply_mom_single_row_ema_ema_f32_param_4];
	ld.param.u32 	%r285, [rsmk_apply_mom_single_row_ema_ema_f32_param_3];
	ld.param.u32 	%r280, [rsmk_apply_mom_single_row_ema_ema_f32_param_2];
	sub.s32 	%r249, %r342, %r290;
	sub.s32 	%r250, %r249, %r285;
	sub.s32 	%r346, %r250, %r280;
	add.s32 	%r345, %r342, 2;
	neg.s32 	%r344, %r138;
$L__BB1_110:
	.pragma "nounroll";
	mul.wide.s32 	%rd22, %r342, 4;
	add.s64 	%rd57, %rd1, %rd22;
	ld.global.nc.f32 	%f6, [%rd57];
	abs.f32 	%f88, %f6;
	setp.nan.f32 	%p93, %f88, %f88;
	@%p93 bra 	$L__BB1_112;
	cvt.f64.f32 	%fd173, %f6;
	mul.f64 	%fd174, %fd173, 0d4059000000000000;
	sub.f64 	%fd175, %fd174, %fd190;
	fma.rn.f64 	%fd190, %fd175, %fd16, %fd190;
$L__BB1_112:
	cvt.rn.f32.f64 	%f89, %fd190;
	add.s64 	%rd58, %rd3, %rd22;
	st.global.f32 	[%rd58], %f89;
	and.b16  	%rs14, %rs21, 255;
	setp.eq.s16 	%p94, %rs14, 0;
	@%p94 bra 	$L__BB1_114;
	sub.f64 	%fd176, %fd190, %fd201;
	fma.rn.f64 	%fd201, %fd176, %fd17, %fd201;
	cvt.rn.f32.f64 	%f90, %fd201;
	add.s64 	%rd59, %rd2, %rd22;
	st.global.f32 	[%rd59], %f90;
	mov.b16 	%rs21, 1;
	bra.uni 	$L__BB1_118;
$L__BB1_114:
	add.s32 	%r251, %r345, -2;
	setp.lt.s32 	%p95, %r251, %r4;
	@%p95 bra 	$L__BB1_117;
	setp.ne.s32 	%p96, %r346, -2;
	mov.b16 	%rs21, 0;
	@%p96 bra 	$L__BB1_118;
	cvt.rn.f64.s32 	%fd177, %r336;
	div.rn.f64 	%fd201, %fd202, %fd177;
	cvt.rn.f32.f64 	%f91, %fd201;
	st.global.f32 	[%rd19+-4], %f91;
	mov.b16 	%rs21, 1;
	bra.uni 	$L__BB1_118;
$L__BB1_117:
	add.f64 	%fd202, %fd202, %fd190;
	add.s32 	%r336, %r336, 1;
	mov.b16 	%rs21, 0;
$L__BB1_118:
	add.s32 	%r342, %r342, 1;
	add.s32 	%r346, %r346, 1;
	add.s32 	%r345, %r345, 1;
	add.s32 	%r344, %r344, 1;
	setp.ne.s32 	%p97, %r344, 0;
	@%p97 bra 	$L__BB1_110;
$L__BB1_119:
	ret;

}
	// .globl	rsmk_many_series_one_param_time_major_ema_ema_f32
.visible .entry rsmk_many_series_one_param_time_major_ema_ema_f32(
	.param .u64 .ptr .align 1 rsmk_many_series_one_param_time_major_ema_ema_f32_param_0,
	.param .u64 .ptr .align 1 rsmk_many_series_one_param_time_major_ema_ema_f32_param_1,
	.param .u64 .ptr .align 1 rsmk_many_series_one_param_time_major_ema_ema_f32_param_2,
	.param .u32 rsmk_many_series_one_param_time_major_ema_ema_f32_param_3,
	.param .u32 rsmk_many_series_one_param_time_major_ema_ema_f32_param_4,
	.param .u32 rsmk_many_series_one_param_time_major_ema_ema_f32_param_5,
	.param .u32 rsmk_many_series_one_param_time_major_ema_ema_f32_param_6,
	.param .u32 rsmk_many_series_one_param_time_major_ema_ema_f32_param_7,
	.param .u64 .ptr .align 1 rsmk_many_series_one_param_time_major_ema_ema_f32_param_8,
	.param .u64 .ptr .align 1 rsmk_many_series_one_param_time_major_ema_ema_f32_param_9
)
{
	.reg .pred 	%p<88>;
	.reg .b16 	%rs<14>;
	.reg .b32 	%r<209>;
	.reg .b32 	%f<122>;
	.reg .b64 	%rd<129>;
	.reg .b64 	%fd<40>;

	ld.param.u64 	%rd5, [rsmk_many_series_one_param_time_major_ema_ema_f32_param_2];
	ld.param.u32 	%r102, [rsmk_many_series_one_param_time_major_ema_ema_f32_param_3];
	ld.param.u32 	%r103, [rsmk_many_series_one_param_time_major_ema_ema_f32_param_4];
	ld.param.u32 	%r105, [rsmk_many_series_one_param_time_major_ema_ema_f32_param_6];
	ld.param.u32 	%r106, [rsmk_many_series_one_param_time_major_ema_ema_f32_param_7];
	ld.param.u64 	%rd6, [rsmk_many_series_one_param_time_major_ema_ema_f32_param_8];
	ld.param.u64 	%rd7, [rsmk_many_series_one_param_time_major_ema_ema_f32_param_9];
	cvta.to.global.u64 	%rd1, %rd7;
	cvta.to.global.u64 	%rd2, %rd6;
	mov.u32 	%r1, %ctaid.y;
	setp.ge.s32 	%p5, %r1, %r102;
	@%p5 bra 	$L__BB2_75;
	mov.u32 	%r107, %tid.x;
	mov.u32 	%r108, %ctaid.x;
	or.b32  	%r109, %r107, %r108;
	setp.ne.s32 	%p6, %r109, 0;
	@%p6 bra 	$L__BB2_75;
	ld.param.u32 	%r173, [rsmk_many_series_one_param_time_major_ema_ema_f32_param_5];
	cvta.to.global.u64 	%rd8, %rd5;
	mul.wide.u32 	%rd9, %r1, 4;
	add.s64 	%rd10, %rd8, %rd9;
	ld.global.nc.u32 	%r2, [%rd10];
	add.s32 	%r187, %r2, %r173;
	add.s32 	%r196, %r187, %r105;
	add.s32 	%r191, %r196, -1;
	add.s32 	%r6, %r191, %r106;
	add.s32 	%r206, %r6, -1;
	min.s32 	%r8, %r191, %r103;
	setp.lt.s32 	%p7, %r8, 1;
	@%p7 bra 	$L__BB2_14;
	and.b32  	%r9, %r8, 7;
	setp.lt.u32 	%p8, %r8, 8;
	mov.b32 	%r175, 0;
	@%p8 bra 	$L__BB2_6;
	and.b32  	%r175, %r8, 2147483640;
	neg.s32 	%r179, %r175;
	shl.b32 	%r12, %r102, 3;
	mul.wide.s32 	%rd13, %r102, 4;
	mov.u32 	%r178, %r1;
$L__BB2_5:
	.pragma "nounroll";
	mul.wide.s32 	%rd11, %r178, 4;
	add.s64 	%rd12, %rd2, %rd11;
	mov.b32 	%r111, 2147483647;
	st.global.u32 	[%rd12], %r111;
	add.s64 	%rd14, %rd12, %rd13;
	st.global.u32 	[%rd14], %r111;
	add.s64 	%rd15, %rd14, %rd13;
	st.global.u32 	[%rd15], %r111;
	add.s64 	%rd16, %rd15, %rd13;
	st.global.u32 	[%rd16], %r111;
	add.s64 	%rd17, %rd16, %rd13;
	st.global.u32 	[%rd17], %r111;
	add.s64 	%rd18, %rd17, %rd13;
	st.global.u32 	[%rd18], %r111;
	add.s64 	%rd19, %rd18, %rd13;
	st.global.u32 	[%rd19], %r111;
	add.s64 	%rd20, %rd19, %rd13;
	st.global.u32 	[%rd20], %r111;
	add.s32 	%r179, %r179, 8;
	add.s32 	%r178, %r178, %r12;
	setp.eq.s32 	%p9, %r179, 0;
	@%p9 bra 	$L__BB2_6;
	bra.uni 	$L__BB2_5;
$L__BB2_6:
	setp.eq.s32 	%p10, %r9, 0;
	@%p10 bra 	$L__BB2_14;
	and.b32  	%r14, %r8, 3;
	setp.lt.u32 	%p11, %r9, 4;
	@%p11 bra 	$L__BB2_9;
	mad.lo.s32 	%r112, %r175, %r102, %r1;
	mul.wide.s32 	%rd21, %r112, 4;
	add.s64 	%rd22, %rd2, %rd21;
	mov.b32 	%r113, 2147483647;
	st.global.u32 	[%rd22], %r113;
	mul.wide.s32 	%rd23, %r102, 4;
	add.s64 	%rd24, %rd22, %rd23;
	st.global.u32 	[%rd24], %r113;
	add.s64 	%rd25, %rd24, %rd23;
	st.global.u32 	[%rd25], %r113;
	add.s64 	%rd26, %rd25, %rd23;
	st.global.u32 	[%rd26], %r113;
	add.s32 	%r175, %r175, 4;
$L__BB2_9:
	setp.eq.s32 	%p12, %r14, 0;
	@%p12 bra 	$L__BB2_14;
	setp.eq.s32 	%p13, %r14, 1;
	@%p13 bra 	$L__BB2_12;
	mad.lo.s32 	%r114, %r175, %r102, %r1;
	mul.wide.s32 	%rd27, %r114, 4;
	add.s64 	%rd28, %rd2, %rd27;
	mov.b32 	%r115, 2147483647;
	st.global.u32 	[%rd28], %r115;
	mul.wide.s32 	%rd29, %r102, 4;
	add.s64 	%rd30, %rd28, %rd29;
	st.global.u32 	[%rd30], %r115;
	add.s32 	%r175, %r175, 2;
$L__BB2_12:
	and.b32  	%r116, %r8, 1;
	setp.eq.b32 	%p14, %r116, 1;
	not.pred 	%p15, %p14;
	@%p15 bra 	$L__BB2_14;
	mad.lo.s32 	%r117, %r175, %r102, %r1;
	mul.wide.s32 	%rd31, %r117, 4;
	add.s64 	%rd32, %rd2, %rd31;
	mov.b32 	%r118, 2147483647;
	st.global.u32 	[%rd32], %r118;
$L__BB2_14:
	min.s32 	%r19, %r206, %r103;
	setp.lt.s32 	%p16, %r19, 1;
	@%p16 bra 	$L__BB2_26;
	and.b32  	%r20, %r19, 7;
	setp.lt.u32 	%p17, %r19, 8;
	mov.b32 	%r182, 0;
	@%p17 bra 	$L__BB2_18;
	and.b32  	%r182, %r19, 2147483640;
	neg.s32 	%r181, %r182;
	shl.b32 	%r23, %r102, 3;
	mul.wide.s32 	%rd35, %r102, 4;
	mov.u32 	%r180, %r1;
$L__BB2_17:
	.pragma "nounroll";
	mul.wide.s32 	%rd33, %r180, 4;
	add.s64 	%rd34, %rd1, %rd33;
	mov.b32 	%r120, 2147483647;
	st.global.u32 	[%rd34], %r120;
	add.s64 	%rd36, %rd34, %rd35;
	st.global.u32 	[%rd36], %r120;
	add.s64 	%rd37, %rd36, %rd35;
	st.global.u32 	[%rd37], %r120;
	add.s64 	%rd38, %rd37, %rd35;
	st.global.u32 	[%rd38], %r120;
	add.s64 	%rd39, %rd38, %rd35;
	st.global.u32 	[%rd39], %r120;
	add.s64 	%rd40, %rd39, %rd35;
	st.global.u32 	[%rd40], %r120;
	add.s64 	%rd41, %rd40, %rd35;
	st.global.u32 	[%rd41], %r120;
	add.s64 	%rd42, %rd41, %rd35;
	st.global.u32 	[%rd42], %r120;
	add.s32 	%r181, %r181, 8;
	add.s32 	%r180, %r180, %r23;
	setp.ne.s32 	%p18, %r181, 0;
	@%p18 bra 	$L__BB2_17;
$L__BB2_18:
	setp.eq.s32 	%p19, %r20, 0;
	@%p19 bra 	$L__BB2_26;
	and.b32  	%r33, %r19, 3;
	setp.lt.u32 	%p20, %r20, 4;
	@%p20 bra 	$L__BB2_21;
	mad.lo.s32 	%r121, %r182, %r102, %r1;
	mul.wide.s32 	%rd43, %r121, 4;
	add.s64 	%rd44, %rd1, %rd43;
	mov.b32 	%r122, 2147483647;
	st.global.u32 	[%rd44], %r122;
	mul.wide.s32 	%rd45, %r102, 4;
	add.s64 	%rd46, %rd44, %rd45;
	st.global.u32 	[%rd46], %r122;
	add.s64 	%rd47, %rd46, %rd45;
	st.global.u32 	[%rd47], %r122;
	add.s64 	%rd48, %rd47, %rd45;
	st.global.u32 	[%rd48], %r122;
	add.s32 	%r182, %r182, 4;
$L__BB2_21:
	setp.eq.s32 	%p21, %r33, 0;
	@%p21 bra 	$L__BB2_26;
	setp.eq.s32 	%p22, %r33, 1;
	@%p22 bra 	$L__BB2_24;
	mad.lo.s32 	%r123, %r182, %r102, %r1;
	mul.wide.s32 	%rd49, %r123, 4;
	add.s64 	%rd50, %rd1, %rd49;
	mov.b32 	%r124, 2147483647;
	st.global.u32 	[%rd50], %r124;
	mul.wide.s32 	%rd51, %r102, 4;
	add.s64 	%rd52, %rd50, %rd51;
	st.global.u32 	[%rd52], %r124;
	add.s32 	%r182, %r182, 2;
$L__BB2_24:
	and.b32  	%r125, %r19, 1;
	setp.eq.b32 	%p23, %r125, 1;
	not.pred 	%p24, %p23;
	@%p24 bra 	$L__BB2_26;
	mad.lo.s32 	%r126, %r182, %r102, %r1;
	mul.wide.s32 	%rd53, %r126, 4;
	add.s64 	%rd54, %rd1, %rd53;
	mov.b32 	%r127, 2147483647;
	st.global.u32 	[%rd54], %r127;
$L__BB2_26:
	setp.lt.s32 	%p25, %r103, %r196;
	@%p25 bra 	$L__BB2_75;
	setp.lt.s32 	%p26, %r105, 1;
	mov.b32 	%r189, 0;
	mov.f64 	%fd31, 0d0000000000000000;
	@%p26 bra 	$L__BB2_34;
	mad.lo.s32 	%r186, %r2, %r102, %r1;
	mad.lo.s32 	%r185, %r102, %r187, %r1;
	mov.f64 	%fd31, 0d0000000000000000;
	mov.b32 	%r189, 0;
$L__BB2_29:
	ld.param.u64 	%rd127, [rsmk_many_series_one_param_time_major_ema_ema_f32_param_1];
	ld.param.u64 	%rd125, [rsmk_many_series_one_param_time_major_ema_ema_f32_param_0];
	cvta.to.global.u64 	%rd55, %rd125;
	mul.wide.s32 	%rd56, %r185, 4;
	add.s64 	%rd57, %rd55, %rd56;
	ld.global.nc.f32 	%f1, [%rd57];
	cvta.to.global.u64 	%rd58, %rd127;
	add.s64 	%rd59, %rd58, %rd56;
	ld.global.nc.f32 	%f2, [%rd59];
	mul.wide.s32 	%rd60, %r186, 4;
	add.s64 	%rd61, %rd55, %rd60;
	ld.global.nc.f32 	%f3, [%rd61];
	add.s64 	%rd62, %rd58, %rd60;
	ld.global.nc.f32 	%f4, [%rd62];
	abs.f32 	%f10, %f1;
	setp.nan.f32 	%p28, %f10, %f10;
	abs.f32 	%f11, %f2;
	setp.nan.f32 	%p29, %f11, %f11;
	or.pred  	%p30, %p28, %p29;
	abs.f32 	%f13, %f3;
	setp.nan.f32 	%p31, %f13, %f13;
	mov.pred 	%p86, 0;
	or.pred  	%p32, %p30, %p31;
	@%p32 bra 	$L__BB2_31;
	abs.f32 	%f15, %f4;
	setp.num.f32 	%p86, %f15, %f15;
$L__BB2_31:
	setp.eq.f32 	%p33, %f2, 0f00000000;
	not.pred 	%p34, %p86;
	or.pred  	%p35, %p34, %p33;
	setp.eq.f32 	%p36, %f4, 0f00000000;
	or.pred  	%p37, %p35, %p36;
	@%p37 bra 	$L__BB2_33;
	div.rn.f32 	%f16, %f1, %f2;
	setp.lt.f32 	%p38, %f16, 0f00800000;
	mul.f32 	%f17, %f16, 0f4B000000;
	selp.f32 	%f18, %f17, %f16, %p38;
	selp.f32 	%f19, 0fC1B80000, 0f00000000, %p38;
	mov.b32 	%r130, %f18;
	add.s32 	%r131, %r130, -1059760811;
	and.b32  	%r132, %r131, -8388608;
	sub.s32 	%r133, %r130, %r132;
	mov.b32 	%f20, %r133;
	cvt.rn.f32.s32 	%f21, %r132;
	fma.rn.f32 	%f22, %f21, 0f34000000, %f19;
	add.f32 	%f23, %f20, 0fBF800000;
	fma.rn.f32 	%f24, %f23, 0fBE055027, 0f3E1039F6;
	fma.rn.f32 	%f25, %f24, %f23, 0fBDF8CDCC;
	fma.rn.f32 	%f26, %f25, %f23, 0f3E0F2955;
	fma.rn.f32 	%f27, %f26, %f23, 0fBE2AD8B9;
	fma.rn.f32 	%f28, %f27, %f23, 0f3E4CED0B;
	fma.rn.f32 	%f29, %f28, %f23, 0fBE7FFF22;
	fma.rn.f32 	%f30, %f29, %f23, 0f3EAAAA78;
	fma.rn.f32 	%f31, %f30, %f23, 0fBF000000;
	mul.f32 	%f32, %f23, %f31;
	fma.rn.f32 	%f33, %f32, %f23, %f23;
	fma.rn.f32 	%f34, %f22, 0f3F317218, %f33;
	setp.gt.u32 	%p39, %r130, 2139095039;
	fma.rn.f32 	%f35, %f18, 0f7F800000, 0f7F800000;
	selp.f32 	%f36, %f35, %f34, %p39;
	setp.eq.f32 	%p40, %f18, 0f00000000;
	selp.f32 	%f37, 0fFF800000, %f36, %p40;
	div.rn.f32 	%f38, %f3, %f4;
	setp.lt.f32 	%p41, %f38, 0f00800000;
	mul.f32 	%f39, %f38, 0f4B000000;
	selp.f32 	%f40, %f39, %f38, %p41;
	selp.f32 	%f41, 0fC1B80000, 0f00000000, %p41;
	mov.b32 	%r134, %f40;
	add.s32 	%r135, %r134, -1059760811;
	and.b32  	%r136, %r135, -8388608;
	sub.s32 	%r137, %r134, %r136;
	mov.b32 	%f42, %r137;
	cvt.rn.f32.s32 	%f43, %r136;
	fma.rn.f32 	%f44, %f43, 0f34000000, %f41;
	add.f32 	%f45, %f42, 0fBF800000;
	fma.rn.f32 	%f46, %f45, 0fBE055027, 0f3E1039F6;
	fma.rn.f32 	%f47, %f46, %f45, 0fBDF8CDCC;
	fma.rn.f32 	%f48, %f47, %f45, 0f3E0F2955;
	fma.rn.f32 	%f49, %f48, %f45, 0fBE2AD8B9;
	fma.rn.f32 	%f50, %f49, %f45, 0f3E4CED0B;
	fma.rn.f32 	%f51, %f50, %f45, 0fBE7FFF22;
	fma.rn.f32 	%f52, %f51, %f45, 0f3EAAAA78;
	fma.rn.f32 	%f53, %f52, %f45, 0fBF000000;
	mul.f32 	%f54, %f45, %f53;
	fma.rn.f32 	%f55, %f54, %f45, %f45;
	fma.rn.f32 	%f56, %f44, 0f3F317218, %f55;
	setp.gt.u32 	%p42, %r134, 2139095039;
	fma.rn.f32 	%f57, %f40, 0f7F800000, 0f7F800000;
	selp.f32 	%f58, %f57, %f56, %p42;
	setp.eq.f32 	%p43, %f40, 0f00000000;
	selp.f32 	%f59, 0fFF800000, %f58, %p43;
	sub.f32 	%f60, %f37, %f59;
	cvt.f64.f32 	%fd21, %f60;
	add.f64 	%fd31, %fd31, %fd21;
	add.s32 	%r189, %r189, 1;
$L__BB2_33:
	add.s32 	%r187, %r187, 1;
	add.s32 	%r186, %r186, %r102;
	add.s32 	%r185, %r185, %r102;
	setp.lt.s32 	%p44, %r187, %r196;
	@%p44 bra 	$L__BB2_29;
$L__BB2_34:
	setp.ne.s32 	%p45, %r189, 0;
	@%p45 bra 	$L__BB2_60;
	add.s32 	%r50, %r103, 1;
	sub.s32 	%r51, %r50, %r196;
	sub.s32 	%r150, %r103, %r196;
	and.b32  	%r52, %r51, 7;
	setp.lt.u32 	%p69, %r150, 7;
	@%p69 bra 	$L__BB2_39;
	mad.lo.s32 	%r195, %r102, %r191, %r1;
	shl.b32 	%r54, %r102, 3;
	and.b32  	%r151, %r51, -8;
	neg.s32 	%r194, %r151;
	mul.wide.s32 	%rd83, %r102, 4;
$L__BB2_37:
	.pragma "nounroll";
	mul.wide.s32 	%rd81, %r195, 4;
	add.s64 	%rd82, %rd2, %rd81;
	mov.b32 	%r152, 2147483647;
	st.global.u32 	[%rd82], %r152;
	add.s64 	%rd84, %rd82, %rd83;
	st.global.u32 	[%rd84], %r152;
	add.s64 	%rd85, %rd84, %rd83;
	st.global.u32 	[%rd85], %r152;
	add.s64 	%rd86, %rd85, %rd83;
	st.global.u32 	[%rd86], %r152;
	add.s64 	%rd87, %rd86, %rd83;
	st.global.u32 	[%rd87], %r152;
	add.s64 	%rd88, %rd87, %rd83;
	st.global.u32 	[%rd88], %r152;
	add.s64 	%rd89, %rd88, %rd83;
	st.global.u32 	[%rd89], %r152;
	add.s64 	%rd90, %rd89, %rd83;
	st.global.u32 	[%rd90], %r152;
	add.s32 	%r196, %r196, 8;
	add.s32 	%r195, %r195, %r54;
	add.s32 	%r194, %r194, 8;
	setp.eq.s32 	%p70, %r194, 0;
	@%p70 bra 	$L__BB2_38;
	bra.uni 	$L__BB2_37;
$L__BB2_38:
	add.s32 	%r191, %r196, -1;
$L__BB2_39:
	setp.eq.s32 	%p71, %r52, 0;
	@%p71 bra 	$L__BB2_47;
	and.b32  	%r58, %r51, 3;
	setp.lt.u32 	%p72, %r52, 4;
	@%p72 bra 	$L__BB2_42;
	mad.lo.s32 	%r153, %r191, %r102, %r1;
	mul.wide.s32 	%rd91, %r153, 4;
	add.s64 	%rd92, %rd2, %rd91;
	mov.b32 	%r154, 2147483647;
	st.global.u32 	[%rd92], %r154;
	mul.wide.s32 	%rd93, %r102, 4;
	add.s64 	%rd94, %rd92, %rd93;
	st.global.u32 	[%rd94], %r154;
	add.s64 	%rd95, %rd94, %rd93;
	st.global.u32 	[%rd95], %r154;
	add.s64 	%rd96, %rd95, %rd93;
	st.global.u32 	[%rd96], %r154;
	add.s32 	%r191, %r191, 4;
$L__BB2_42:
	setp.eq.s32 	%p73, %r58, 0;
	@%p73 bra 	$L__BB2_47;
	setp.eq.s32 	%p74, %r58, 1;
	@%p74 bra 	$L__BB2_45;
	mad.lo.s32 	%r155, %r191, %r102, %r1;
	mul.wide.s32 	%rd97, %r155, 4;
	add.s64 	%rd98, %rd2, %rd97;
	mov.b32 	%r156, 2147483647;
	st.global.u32 	[%rd98], %r156;
	mul.wide.s32 	%rd99, %r102, 4;
	add.s64 	%rd100, %rd98, %rd99;
	st.global.u32 	[%rd100], %r156;
	add.s32 	%r191, %r191, 2;
$L__BB2_45:
	and.b32  	%r157, %r51, 1;
	setp.eq.b32 	%p75, %r157, 1;
	not.pred 	%p76, %p75;
	@%p76 bra 	$L__BB2_47;
	mad.lo.s32 	%r158, %r191, %r102, %r1;
	mul.wide.s32 	%rd101, %r158, 4;
	add.s64 	%rd102, %rd2, %rd101;
	mov.b32 	%r159, 2147483647;
	st.global.u32 	[%rd102], %r159;
$L__BB2_47:
	setp.gt.s32 	%p77, %r6, %r103;
	@%p77 bra 	$L__BB2_75;
	ld.param.u32 	%r174, [rsmk_many_series_one_param_time_major_ema_ema_f32_param_5];
	add.s32 	%r160, %r2, %r106;
	add.s32 	%r161, %r160, %r105;
	add.s32 	%r199, %r161, %r174;
	sub.s32 	%r162, %r103, %r199;
	add.s32 	%r64, %r162, 2;
	sub.s32 	%r163, %r50, %r199;
	and.b32  	%r65, %r64, 7;
	setp.lt.u32 	%p78, %r163, 7;
	@%p78 bra 	$L__BB2_52;
	mad.lo.s32 	%r198, %r102, %r206, %r1;
	shl.b32 	%r67, %r102, 3;
	and.b32  	%r164, %r64, -8;
	neg.s32 	%r197, %r164;
	mul.wide.s32 	%rd105, %r102, 4;
$L__BB2_50:
	.pragma "nounroll";
	mul.wide.s32 	%rd103, %r198, 4;
	add.s64 	%rd104, %rd1, %rd103;
	mov.b32 	%r165, 2147483647;
	st.global.u32 	[%rd104], %r165;
	add.s64 	%rd106, %rd104, %rd105;
	st.global.u32 	[%rd106], %r165;
	add.s64 	%rd107, %rd106, %rd105;
	st.global.u32 	[%rd107], %r165;
	add.s64 	%rd108, %rd107, %rd105;
	st.global.u32 	[%rd108], %r165;
	add.s64 	%rd109, %rd108, %rd105;
	st.global.u32 	[%rd109], %r165;
	add.s64 	%rd110, %rd109, %rd105;
	st.global.u32 	[%rd110], %r165;
	add.s64 	%rd111, %rd110, %rd105;
	st.global.u32 	[%rd111], %r165;
	add.s64 	%rd112, %rd111, %rd105;
	st.global.u32 	[%rd112], %r165;
	add.s32 	%r199, %r199, 8;
	add.s32 	%r198, %r198, %r67;
	add.s32 	%r197, %r197, 8;
	setp.eq.s32 	%p79, %r197, 0;
	@%p79 bra 	$L__BB2_51;
	bra.uni 	$L__BB2_50;
$L__BB2_51:
	add.s32 	%r206, %r199, -2;
$L__BB2_52:
	setp.eq.s32 	%p80, %r65, 0;
	@%p80 bra 	$L__BB2_75;
	and.b32  	%r97, %r64, 3;
	setp.lt.u32 	%p81, %r65, 4;
	@%p81 bra 	$L__BB2_55;
	mad.lo.s32 	%r166, %r206, %r102, %r1;
	mul.wide.s32 	%rd113, %r166, 4;
	add.s64 	%rd114, %rd1, %rd113;
	mov.b32 	%r167, 2147483647;
	st.global.u32 	[%rd114], %r167;
	mul.wide.s32 	%rd115, %r102, 4;
	add.s64 	%rd116, %rd114, %rd115;
	st.global.u32 	[%rd116], %r167;
	add.s64 	%rd117, %rd116, %rd115;
	st.global.u32 	[%rd117], %r167;
	add.s64 	%rd118, %rd117, %rd115;
	st.global.u32 	[%rd118], %r167;
	add.s32 	%r206, %r206, 4;
$L__BB2_55:
	setp.eq.s32 	%p82, %r97, 0;
	@%p82 bra 	$L__BB2_75;
	setp.eq.s32 	%p83, %r97, 1;
	@%p83 bra 	$L__BB2_58;
	mad.lo.s32 	%r168, %r206, %r102, %r1;
	mul.wide.s32 	%rd119, %r168, 4;
	add.s64 	%rd120, %rd1, %rd119;
	mov.b32 	%r169, 2147483647;
	st.global.u32 	[%rd120], %r169;
	mul.wide.s32 	%rd121, %r102, 4;
	add.s64 	%rd122, %rd120, %rd121;
	st.global.u32 	[%rd122], %r169;
	add.s32 	%r206, %r206, 2;
$L__BB2_58:
	and.b32  	%r170, %r64, 1;
	setp.eq.b32 	%p84, %r170, 1;
	not.pred 	%p85, %p84;
	@%p85 bra 	$L__BB2_75;
	mad.lo.s32 	%r171, %r206, %r102, %r1;
	mul.wide.s32 	%rd123, %r171, 4;
	add.s64 	%rd124, %rd1, %rd123;
	mov.b32 	%r172, 2147483647;
	st.global.u32 	[%rd124], %r172;
	bra.uni 	$L__BB2_75;
$L__BB2_60:
	cvt.rn.f64.s32 	%fd23, %r189;
	div.rn.f64 	%fd24, %fd31, %fd23;
	mul.f64 	%fd39, %fd24, 0d4059000000000000;
	cvt.rn.f32.f64 	%f5, %fd39;
	mad.lo.s32 	%r138, %r191, %r102, %r1;
	mul.wide.s32 	%rd63, %r138, 4;
	add.s64 	%rd64, %rd2, %rd63;
	st.global.f32 	[%rd64], %f5;
	setp.ne.s32 	%p46, %r6, %r196;
	mov.b16 	%rs13, 0;
	mov.f64 	%fd38, 0d0000000000000000;
	@%p46 bra 	$L__BB2_62;
	mad.lo.s32 	%r139, %r206, %r102, %r1;
	mul.wide.s32 	%rd65, %r139, 4;
	add.s64 	%rd66, %rd1, %rd65;
	st.global.f32 	[%rd66], %f5;
	mov.b16 	%rs13, 1;
	mov.f64 	%fd38, %fd39;
$L__BB2_62:
	setp.le.s32 	%p47, %r103, %r196;
	@%p47 bra 	$L__BB2_75;
	cvt.rn.f32.s32 	%f61, %r105;
	add.f32 	%f62, %f61, 0f3F800000;
	mov.f32 	%f63, 0f40000000;
	div.rn.f32 	%f64, %f63, %f62;
	cvt.f64.f32 	%fd7, %f64;
	cvt.rn.f32.s32 	%f65, %r106;
	add.f32 	%f66, %f65, 0f3F800000;
	div.rn.f32 	%f67, %f63, %f66;
	cvt.f64.f32 	%fd8, %f67;
	add.s32 	%r141, %r2, %r105;
	mad.lo.s32 	%r202, %r102, %r141, %r1;
	mad.lo.s32 	%r201, %r102, %r196, %r1;
	neg.s32 	%r200, %r106;
	mov.b32 	%r205, 1;
	mov.f64 	%fd37, %fd39;
$L__BB2_64:
	ld.param.u64 	%rd128, [rsmk_many_series_one_param_time_major_ema_ema_f32_param_1];
	ld.param.u64 	%rd126, [rsmk_many_series_one_param_time_major_ema_ema_f32_param_0];
	cvta.to.global.u64 	%rd67, %rd126;
	mul.wide.s32 	%rd68, %r201, 4;
	add.s64 	%rd69, %rd67, %rd68;
	ld.global.nc.f32 	%f6, [%rd69];
	cvta.to.global.u64 	%rd70, %rd128;
	add.s64 	%rd71, %rd70, %rd68;
	ld.global.nc.f32 	%f7, [%rd71];
	mul.wide.s32 	%rd72, %r202, 4;
	add.s64 	%rd73, %rd67, %rd72;
	ld.global.nc.f32 	%f8, [%rd73];
	add.s64 	%rd74, %rd70, %rd72;
	ld.global.nc.f32 	%f9, [%rd74];
	abs.f32 	%f68, %f6;
	setp.nan.f32 	%p49, %f68, %f68;
	abs.f32 	%f69, %f7;
	setp.nan.f32 	%p50, %f69, %f69;
	or.pred  	%p51, %p49, %p50;
	abs.f32 	%f71, %f8;
	setp.nan.f32 	%p52, %f71, %f71;
	mov.pred 	%p87, 0;
	or.pred  	%p53, %p51, %p52;
	@%p53 bra 	$L__BB2_66;
	abs.f32 	%f73, %f9;
	setp.num.f32 	%p87, %f73, %f73;
$L__BB2_66:
	setp.eq.f32 	%p54, %f7, 0f00000000;
	not.pred 	%p55, %p87;
	or.pred  	%p56, %p55, %p54;
	setp.eq.f32 	%p57, %f9, 0f00000000;
	or.pred  	%p58, %p56, %p57;
	@%p58 bra 	$L__BB2_68;
	div.rn.f32 	%f74, %f6, %f7;
	setp.lt.f32 	%p59, %f74, 0f00800000;
	mul.f32 	%f75, %f74, 0f4B000000;
	selp.f32 	%f76, %f75, %f74, %p59;
	selp.f32 	%f77, 0fC1B80000, 0f00000000, %p59;
	mov.b32 	%r142, %f76;
	add.s32 	%r143, %r142, -1059760811;
	and.b32  	%r144, %r143, -8388608;
	sub.s32 	%r145, %r142, %r144;
	mov.b32 	%f78, %r145;
	cvt.rn.f32.s32 	%f79, %r144;
	fma.rn.f32 	%f80, %f79, 0f34000000, %f77;
	add.f32 	%f81, %f78, 0fBF800000;
	fma.rn.f32 	%f82, %f81, 0fBE055027, 0f3E1039F6;
	fma.rn.f32 	%f83, %f82, %f81, 0fBDF8CDCC;
	fma.rn.f32 	%f84, %f83, %f81, 0f3E0F2955;
	fma.rn.f32 	%f85, %f84, %f81, 0fBE2AD8B9;
	fma.rn.f32 	%f86, %f85, %f81, 0f3E4CED0B;
	fma.rn.f32 	%f87, %f86, %f81, 0fBE7FFF22;
	fma.rn.f32 	%f88, %f87, %f81, 0f3EAAAA78;
	fma.rn.f32 	%f89, %f88, %f81, 0fBF000000;
	mul.f32 	%f90, %f81, %f89;
	fma.rn.f32 	%f91, %f90, %f81, %f81;
	fma.rn.f32 	%f92, %f80, 0f3F317218, %f91;
	setp.gt.u32 	%p60, %r142, 2139095039;
	fma.rn.f32 	%f93, %f76, 0f7F800000, 0f7F800000;
	selp.f32 	%f94, %f93, %f92, %p60;
	setp.eq.f32 	%p61, %f76, 0f00000000;
	selp.f32 	%f95, 0fFF800000, %f94, %p61;
	div.rn.f32 	%f96, %f8, %f9;
	setp.lt.f32 	%p62, %f96, 0f00800000;
	mul.f32 	%f97, %f96, 0f4B000000;
	selp.f32 	%f98, %f97, %f96, %p62;
	selp.f32 	%f99, 0fC1B80000, 0f00000000, %p62;
	mov.b32 	%r146, %f98;
	add.s32 	%r147, %r146, -1059760811;
	and.b32  	%r148, %r147, -8388608;
	sub.s32 	%r149, %r146, %r148;
	mov.b32 	%f100, %r149;
	cvt.rn.f32.s32 	%f101, %r148;
	fma.rn.f32 	%f102, %f101, 0f34000000, %f99;
	add.f32 	%f103, %f100, 0fBF800000;
	fma.rn.f32 	%f104, %f103, 0fBE055027, 0f3E1039F6;
	fma.rn.f32 	%f105, %f104, %f103, 0fBDF8CDCC;
	fma.rn.f32 	%f106, %f105, %f103, 0f3E0F2955;
	fma.rn.f32 	%f107, %f106, %f103, 0fBE2AD8B9;
	fma.rn.f32 	%f108, %f107, %f103, 0f3E4CED0B;
	fma.rn.f32 	%f109, %f108, %f103, 0fBE7FFF22;
	fma.rn.f32 	%f110, %f109, %f103, 0f3EAAAA78;
	fma.rn.f32 	%f111, %f110, %f103, 0fBF000000;
	mul.f32 	%f112, %f103, %f111;
	fma.rn.f32 	%f113, %f112, %f103, %f103;
	fma.rn.f32 	%f114, %f102, 0f3F317218, %f113;
	setp.gt.u32 	%p63, %r146, 2139095039;
	fma.rn.f32 	%f115, %f98, 0f7F800000, 0f7F800000;
	selp.f32 	%f116, %f115, %f114, %p63;
	setp.eq.f32 	%p64, %f98, 0f00000000;
	selp.f32 	%f117, 0fFF800000, %f116, %p64;
	sub.f32 	%f118, %f95, %f117;
	cvt.f64.f32 	%fd25, %f118;
	mul.f64 	%fd26, %fd25, 0d4059000000000000;
	sub.f64 	%fd27, %fd26, %fd37;
	fma.rn.f64 	%fd37, %fd27, %fd7, %fd37;
$L__BB2_68:
	cvt.rn.f32.f64 	%f119, %fd37;
	mul.wide.s32 	%rd75, %r201, 4;
	add.s64 	%rd76, %rd2, %rd75;
	st.global.f32 	[%rd76], %f119;
	and.b16  	%rs6, %rs13, 255;
	setp.ne.s16 	%p65, %rs6, 0;
	@%p65 bra 	$L__BB2_73;
	setp.ge.s32 	%p66, %r196, %r206;
	@%p66 bra 	$L__BB2_71;
	add.f64 	%fd39, %fd39, %fd37;
	add.s32 	%r205, %r205, 1;
	mov.b16 	%rs13, 0;
	bra.uni 	$L__BB2_74;
$L__BB2_71:
	setp.ne.s32 	%p67, %r200, -2;
	mov.b16 	%rs13, 0;
	@%p67 bra 	$L__BB2_74;
	cvt.rn.f64.s32 	%fd29, %r205;
	div.rn.f64 	%fd38, %fd39, %fd29;
	cvt.rn.f32.f64 	%f121, %fd38;
	add.s64 	%rd80, %rd1, %rd75;
	st.global.f32 	[%rd80], %f121;
	mov.b16 	%rs13, 1;
	bra.uni 	$L__BB2_74;
$L__BB2_73:
	sub.f64 	%fd28, %fd37, %fd38;
	fma.rn.f64 	%fd38, %fd28, %fd8, %fd38;
	cvt.rn.f32.f64 	%f120, %fd38;
	add.s64 	%rd78, %rd1, %rd75;
	st.global.f32 	[%rd78], %f120;
	mov.b16 	%rs13, 1;
$L__BB2_74:
	add.s32 	%r196, %r196, 1;
	add.s32 	%r202, %r202, %r102;
	add.s32 	%r201, %r201, %r102;
	add.s32 	%r200, %r200, 1;
	setp.lt.s32 	%p68, %r196, %r103;
	@%p68 bra 	$L__BB2_64;
$L__BB2_75:
	ret;

}


// ===== COMPILED SASS (sm_100) =====

	.target	sm_100

	.elftype	@"ET_EXEC"


//--------------------- .note.nv.tkinfo           --------------------------
	.section	.note.nv.tkinfo,"",@"SHT_NOTE"
	.sectionflags	@"SHF_NOTE_NV_TKINFO"
	.tkinfo
        /*0018*/ 	.word	0x00000002
        /*0030*/ 	.string	""
        /*0030*/ 	.string	"ptxas"
        /*0030*/ 	.string	"Cuda compilation tools, release 13.0, V13.0.88"
        /*0030*/ 	.string	"Build cuda_13.0.r13.0/compiler.36424714_0"
        /*0030*/ 	.string	"-arch sm_100 -m 64 "



//--------------------- .note.nv.cuinfo           --------------------------
	.section	.note.nv.cuinfo,"",@"SHT_NOTE"
	.sectionflags	@"SHF_NOTE_NV_CUINFO"
        /*0018*/ 	.short	0x0002
        /*001a*/ 	.short	0x0064
        /*001c*/ 	.short	0x0082
	.zero		2


//--------------------- .nv.info                  --------------------------
	.section	.nv.info,"",@"SHT_CUDA_INFO"
	.align	4


	//----- nvinfo : EIATTR_REGCOUNT
	.align		4
        /*0000*/ 	.byte	0x04, 0x2f
        /*0002*/ 	.short	(.L_1 - .L_0)
	.align		4
.L_0:
        /*0004*/ 	.word	index@(rsmk_momentum_f32)
        /*0008*/ 	.word	0x00000017


	//----- nvinfo : EIATTR_FRAME_SIZE
	.align		4
.L_1:
        /*000c*/ 	.byte	0x04, 0x11
        /*000e*/ 	.short	(.L_3 - .L_2)
	.align		4
.L_2:
        /*0010*/ 	.word	index@($__internal_4_$__cuda_sm3x_div_rn_noftz_f32_slowpath)
        /*0014*/ 	.word	0x00000000


	//----- nvinfo : EIATTR_FRAME_SIZE
	.align		4
.L_3:
        /*0018*/ 	.byte	0x04, 0x11
        /*001a*/ 	.short	(.L_5 - .L_4)
	.align		4
.L_4:
        /*001c*/ 	.word	index@(rsmk_momentum_f32)
        /*0020*/ 	.word	0x00000000


	//----- nvinfo : EIATTR_REGCOUNT
	.align		4
.L_5:
        /*0024*/ 	.byte	0x04, 0x2f
        /*0026*/ 	.short	(.L_7 - .L_6)
	.align		4
.L_6:
        /*0028*/ 	.word	index@(rsmk_apply_mom_single_row_ema_ema_f32)
        /*002c*/ 	.word	0x0000002a


	//----- nvinfo : EIATTR_FRAME_SIZE
	.align		4
.L_7:
        /*0030*/ 	.byte	0x04, 0x11
        /*0032*/ 	.short	(.L_9 - .L_8)
	.align		4
.L_8:
        /*0034*/ 	.word	index@($__internal_3_$__cuda_sm3x_div_rn_noftz_f32_slowpath)
        /*0038*/ 	.word	0x00000000


	//----- nvinfo : EIATTR_FRAME_SIZE
	.align		4
.L_9:
        /*003c*/ 	.byte	0x04, 0x11
        /*003e*/ 	.short	(.L_11 - .L_10)
	.align		4
.L_10:
        /*0040*/ 	.word	index@($__internal_2_$__cuda_sm20_div_rn_f64_full)
        /*0044*/ 	.word	0x00000000


	//----- nvinfo : EIATTR_FRAME_SIZE
	.align		4
.L_11:
        /*0048*/ 	.byte	0x04, 0x11
        /*004a*/ 	.short	(.L_13 - .L_12)
	.align		4
.L_12:
        /*004c*/ 	.word	index@(rsmk_apply_mom_single_row_ema_ema_f32)
        /*0050*/ 	.word	0x00000000


	//----- nvinfo : EIATTR_REGCOUNT
	.align		4
.L_13:
        /*0054*/ 	.byte	0x04, 0x2f
        /*0056*/ 	.short	(.L_15 - .L_14)
	.align		4
.L_14:
        /*0058*/ 	.word	index@(rsmk_many_series_one_param_time_major_ema_ema_f32)
        /*005c*/ 	.word	0x00000028


	//----- nvinfo : EIATTR_FRAME_SIZE
	.align		4
.L_15:
        /*0060*/ 	.byte	0x04, 0x11
        /*0062*/ 	.short	(.L_17 - .L_16)
	.align		4
.L_16:
        /*0064*/ 	.word	index@($__internal_1_$__cuda_sm3x_div_rn_noftz_f32_slowpath)
        /*0068*/ 	.word	0x00000000


	//----- nvinfo : EIATTR_FRAME_SIZE
	.align		4
.L_17:
        /*006c*/ 	.byte	0x04, 0x11
        /*006e*/ 	.short	(.L_19 - .L_18)
	.align		4
.L_18:
        /*0070*/ 	.word	index@($__internal_0_$__cuda_sm20_div_rn_f64_full)
        /*0074*/ 	.word	0x00000000


	//----- nvinfo : EIATTR_FRAME_SIZE
	.align		4
.L_19:
        /*0078*/ 	.byte	0x04, 0x11
        /*007a*/ 	.short	(.L_21 - .L_20)
	.align		4
.L_20:
        /*007c*/ 	.word	index@(rsmk_many_series_one_param_time_major_ema_ema_f32)
        /*0080*/ 	.word	0x00000000


	//----- nvinfo : EIATTR_MIN_STACK_SIZE
	.align		4
.L_21:
        /*0084*/ 	.byte	0x04, 0x12
        /*0086*/ 	.short	(.L_23 - .L_22)
	.align		4
.L_22:
        /*0088*/ 	.word	index@(rsmk_many_series_one_param_time_major_ema_ema_f32)
        /*008c*/ 	.word	0x00000000


	//----- nvinfo : EIATTR_MIN_STACK_SIZE
	.align		4
.L_23:
        /*0090*/ 	.byte	0x04, 0x12
        /*0092*/ 	.short	(.L_25 - .L_24)
	.align		4
.L_24:
        /*0094*/ 	.word	index@(rsmk_apply_mom_single_row_ema_ema_f32)
        /*0098*/ 	.word	0x00000000


	//----- nvinfo : EIATTR_MIN_STACK_SIZE
	.align		4
.L_25:
        /*009c*/ 	.byte	0x04, 0x12
        /*009e*/ 	.short	(.L_27 - .L_26)
	.align		4
.L_26:
        /*00a0*/ 	.word	index@(rsmk_momentum_f32)
        /*00a4*/ 	.word	0x00000000
.L_27:


//--------------------- .nv.compat                --------------------------
	.section	.nv.compat,"",@"SHT_CUDA_COMPAT_INFO"
	.align	4
        /*0000*/ 	.byte	0x02, 0x09, 0x00, 0x00, 0x02, 0x02, 0x01, 0x00, 0x02, 0x05, 0x05, 0x00, 0x03, 0x07, 0x01, 0x01
        /*0010*/ 	.byte	0x02, 0x03, 0x00, 0x00, 0x02, 0x06, 0x01, 0x00, 0x04, 0x0b, 0x08, 0x00, 0x01, 0x00, 0x00, 0x00
        /*0020*/ 	.byte	0x00, 0x00, 0x00, 0x00


//--------------------- .nv.info.rsmk_many_series_one_param_time_major_ema_ema_f32 --------------------------
	.section	.nv.info.rsmk_many_series_one_param_time_major_ema_ema_f32,"",@"SHT_CUDA_INFO"
	.sectionflags	@""
	.align	4


	//----- nvinfo : EIATTR_CUDA_API_VERSION
	.align		4
        /*0000*/ 	.byte	0x04, 0x37
        /*0002*/ 	.short	(.L_29 - .L_28)
.L_28:
        /*0004*/ 	.word	0x00000082


	//----- nvinfo : EIATTR_KPARAM_INFO
	.align		4
.L_29:
        /*0008*/ 	.byte	0x04, 0x17
        /*000a*/ 	.short	(.L_31 - .L_30)
.L_30:
        /*000c*/ 	.word	0x00000000
        /*0010*/ 	.short	0x0009
        /*0012*/ 	.short	0x0038
        /*0014*/ 	.byte	0x00, 0xf5, 0x21, 0x00


	//----- nvinfo : EIATTR_KPARAM_INFO
	.align		4
.L_31:
        /*0018*/ 	.byte	0x04, 0x17
        /*001a*/ 	.short	(.L_33 - .L_32)
.L_32:
        /*001c*/ 	.word	0x00000000
        /*0020*/ 	.short	0x0008
        /*0022*/ 	.short	0x0030
        /*0024*/ 	.byte	0x00, 0xf5, 0x21, 0x00


	//----- nvinfo : EIATTR_KPARAM_INFO
	.align		4
.L_33:
        /*0028*/ 	.byte	0x04, 0x17
        /*002a*/ 	.short	(.L_35 - .L_34)
.L_34:
        /*002c*/ 	.word	0x00000000
        /*0030*/ 	.short	0x0007
        /*0032*/ 	.short	0x0028
        /*0034*/ 	.byte	0x00, 0xf0, 0x11, 0x00


	//----- nvinfo : EIATTR_KPARAM_INFO
	.align		4
.L_35:
        /*0038*/ 	.byte	0x04, 0x17
        /*003a*/ 	.short	(.L_37 - .L_36)
.L_36:
        /*003c*/ 	.word	0x00000000
        /*0040*/ 	.short	0x0006
        /*0042*/ 	.short	0x0024
        /*0044*/ 	.byte	0x00, 0xf0, 0x11, 0x00


	//----- nvinfo : EIATTR_KPARAM_INFO
	.align		4
.L_37:
        /*0048*/ 	.byte	0x04, 0x17
        /*004a*/ 	.short	(.L_39 - .L_38)
.L_38:
        /*004c*/ 	.word	0x00000000
        /*0050*/ 	.short	0x0005
        /*0052*/ 	.short	0x0020
        /*0054*/ 	.byte	0x00, 0xf0, 0x11, 0x00


	//----- nvinfo : EIATTR_KPARAM_INFO
	.align		4
.L_39:
        /*0058*/ 	.byte	0x04, 0x17
        /*005a*/ 	.short	(.L_41 - .L_40)
.L_40:
        /*005c*/ 	.word	0x00000000
        /*0060*/ 	.short	0x0004
        /*0062*/ 	.short	0x001c
        /*0064*/ 	.byte	0x00, 0xf0, 0x11, 0x00


	//----- nvinfo : EIATTR_KPARAM_INFO
	.align		4
.L_41:
        /*0068*/ 	.byte	0x04, 0x17
        /*006a*/ 	.short	(.L_43 - .L_42)
.L_42:
        /*006c*/ 	.word	0x00000000
        /*0070*/ 	.short	0x0003
        /*0072*/ 	.short	0x0018
        /*0074*/ 	.byte	0x00, 0xf0, 0x11, 0x00


	//----- nvinfo : EIATTR_KPARAM_INFO
	.align		4
.L_43:
        /*0078*/ 	.byte	0x04, 0x17
        /*007a*/ 	.short	(.L_45 - .L_44)
.L_44:
        /*007c*/ 	.word	0x00000000
        /*0080*/ 	.short	0x0002
        /*0082*/ 	.short	0x0010
        /*0084*/ 	.byte	0x00, 0xf5, 0x21, 0x00


	//----- nvinfo : EIATTR_KPARAM_INFO
	.align		4
.L_45:
        /*0088*/ 	.byte	0x04, 0x17
        /*008a*/ 	.short	(.L_47 - .L_46)
.L_46:
        /*008c*/ 	.word	0x00000000
        /*0090*/ 	.short	0x0001
        /*0092*/ 	.short	0x0008
        /*0094*/ 	.byte	0x00, 0xf5, 0x21, 0x00


	//----- nvinfo : EIATTR_KPARAM_INFO
	.align		4
.L_47:
        /*0098*/ 	.byte	0x04, 0x17
        /*009a*/ 	.short	(.L_49 - .L_48)
.L_48:
        /*009c*/ 	.word	0x00000000
        /*00a0*/ 	.short	0x0000
        /*00a2*/ 	.short	0x0000
        /*00a4*/ 	.byte	0x00, 0xf5, 0x21, 0x00


	//----- nvinfo : EIATTR_SPARSE_MMA_MASK
	.align		4
.L_49:
        /*00a8*/ 	.byte	0x03, 0x50
        /*00aa*/ 	.short	0x0000


	//----- nvinfo : EIATTR_MAXREG_COUNT
	.align		4
        /*00ac*/ 	.byte	0x03, 0x1b
        /*00ae*/ 	.short	0x00ff


	//----- nvinfo : EIATTR_MERCURY_ISA_VERSION
	.align		4
        /*00b0*/ 	.byte	0x03, 0x5f
        /*00b2*/ 	.short	0x0101


	//----- nvinfo : EIATTR_VRC_CTA_INIT_COUNT
	.align		4
        /*00b4*/ 	.byte	0x02, 0x4a
	.zero		1
	.zero		1


	//----- nvinfo : EIATTR_EXIT_INSTR_OFFSETS
	.align		4
        /*00b8*/ 	.byte	0x04, 0x1c
        /*00ba*/ 	.short	(.L_51 - .L_50)


	//   ....[0]....
.L_50:
        /*00bc*/ 	.word	0x00000050


	//   ....[1]....
        /*00c0*/ 	.word	0x00000090


	//   ....[2]....
        /*00c4*/ 	.word	0x000009f0


	//   ....[3]....
        /*00c8*/ 	.word	0x00001590


	//   ....[4]....
        /*00cc*/ 	.word	0x00001800


	//   ....[5]....
        /*00d0*/ 	.word	0x00001910


	//   ....[6]....
        /*00d4*/ 	.word	0x000019e0


	//   ....[7]....
        /*00d8*/ 	.word	0x00001a40


	//   ....[8]....
        /*00dc*/ 	.word	0x00001c70


	//   ....[9]....
        /*00e0*/ 	.word	0x00002930


	//----- nvinfo : EIATTR_CRS_STACK_SIZE
	.align		4
.L_51:
        /*00e4*/ 	.byte	0x04, 0x1e
        /*00e6*/ 	.short	(.L_53 - .L_52)
.L_52:
        /*00e8*/ 	.word	0x00000000


	//----- nvinfo : EIATTR_CBANK_PARAM_SIZE
	.align		4
.L_53:
        /*00ec*/ 	.byte	0x03, 0x19
        /*00ee*/ 	.short	0x0040


	//----- nvinfo : EIATTR_PARAM_CBANK
	.align		4
        /*00f0*/ 	.byte	0x04, 0x0a
        /*00f2*/ 	.short	(.L_55 - .L_54)
	.align		4
.L_54:
        /*00f4*/ 	.word	index@(.nv.constant0.rsmk_many_series_one_param_time_major_ema_ema_f32)
        /*00f8*/ 	.short	0x0380
        /*00fa*/ 	.short	0x0040


	//----- nvinfo : EIATTR_SW_WAR
	.align		4
.L_55:
        /*00fc*/ 	.byte	0x04, 0x36
        /*00fe*/ 	.short	(.L_57 - .L_56)
.L_56:
        /*0100*/ 	.word	0x00000008
.L_57:


//--------------------- .nv.info.rsmk_apply_mom_single_row_ema_ema_f32 --------------------------
	.section	.nv.info.rsmk_apply_mom_single_row_ema_ema_f32,"",@"SHT_CUDA_INFO"
	.sectionflags	@""
	.align	4


	//----- nvinfo : EIATTR_CUDA_API_VERSION
	.align		4
        /*0000*/ 	.byte	0x04, 0x37
        /*0002*/ 	.short	(.L_59 - .L_58)
.L_58:
        /*0004*/ 	.word	0x00000082


	//----- nvinfo : EIATTR_KPARAM_INFO
	.align		4
.L_59:
        /*0008*/ 	.byte	0x04, 0x17
        /*000a*/ 	.short	(.L_61 - .L_60)
.L_60:
        /*000c*/ 	.word	0x00000000
        /*0010*/ 	.short	0x0006
        /*0012*/ 	.short	0x0020
        /*0014*/ 	.byte	0x00, 0xf5, 0x21, 0x00


	//----- nvinfo : EIATTR_KPARAM_INFO
	.align		4
.L_61:
        /*0018*/ 	.byte	0x04, 0x17
        /*001a*/ 	.short	(.L_63 - .L_62)
.L_62:
        /*001c*/ 	.word	0x00000000
        /*0020*/ 	.short	0x0005
        /*0022*/ 	.short	0x0018
        /*0024*/ 	.byte	0x00, 0xf5, 0x21, 0x00


	//----- nvinfo : EIATTR_KPARAM_INFO
	.align		4
.L_63:
        /*0028*/ 	.byte	0x04, 0x17
        /*002a*/ 	.short	(.L_65 - .L_64)
.L_64:
        /*002c*/ 	.word	0x00000000
        /*0030*/ 	.short	0x0004
        /*0032*/ 	.short	0x0014
        /*0034*/ 	.byte	0x00, 0xf0, 0x11, 0x00


	//----- nvinfo : EIATTR_KPARAM_INFO
	.align		4
.L_65:
        /*0038*/ 	.byte	0x04, 0x17
        /*003a*/ 	.short	(.L_67 - .L_66)
.L_66:
        /*003c*/ 	.word	0x00000000
        /*0040*/ 	.short	0x0003
        /*0042*/ 	.short	0x0010
        /*0044*/ 	.byte	0x00, 0xf0, 0x11, 0x00


	//----- nvinfo : EIATTR_KPARAM_INFO
	.align		4
.L_67:
        /*0048*/ 	.byte	0x04, 0x17
        /*004a*/ 	.short	(.L_69 - .L_68)
.L_68:
        /*004c*/ 	.word	0x00000000
        /*0050*/ 	.short	0x0002
        /*0052*/ 	.short	0x000c
        /*0054*/ 	.byte	0x00, 0xf0, 0x11, 0x00


	//----- nvinfo : EIATTR_KPARAM_INFO
	.align		4
.L_69:
        /*0058*/ 	.byte	0x04, 0x17
        /*005a*/ 	.short	(.L_71 - .L_70)
.L_70:
        /*005c*/ 	.word	0x00000000
        /*0060*/ 	.short	0x0001
        /*0062*/ 	.short	0x0008
        /*0064*/ 	.byte	0x00, 0xf0, 0x11, 0x00


	//----- nvinfo : EIATTR_KPARAM_INFO
	.align		4
.L_71:
        /*0068*/ 	.byte	0x04, 0x17
        /*006a*/ 	.short	(.L_73 - .L_72)
.L_72:
        /*006c*/ 	.word	0x00000000
        /*0070*/ 	.short	0x0000
        /*0072*/ 	.short	0x0000
        /*0074*/ 	.byte	0x00, 0xf5, 0x21, 0x00


	//----- nvinfo : EIATTR_SPARSE_MMA_MASK
	.align		4
.L_73:
        /*0078*/ 	.byte	0x03, 0x50
        /*007a*/ 	.short	0x0000


	//----- nvinfo : EIATTR_MAXREG_COUNT
	.align		4
        /*007c*/ 	.byte	0x03, 0x1b
        /*007e*/ 	.short	0x00ff


	//----- nvinfo : EIATTR_MERCURY_ISA_VERSION
	.align		4
        /*0080*/ 	.byte	0x03, 0x5f
        /*0082*/ 	.short	0x0101


	//----- nvinfo : EIATTR_VRC_CTA_INIT_COUNT
	.align		4
        /*0084*/ 	.byte	0x02, 0x4a
	.zero		1
	.zero		1


	//----- nvinfo : EIATTR_EXIT_INSTR_OFFSETS
	.align		4
        /*0088*/ 	.byte	0x04, 0x1c
        /*008a*/ 	.short	(.L_75 - .L_74)


	//   ....[0]....
.L_74:
        /*008c*/ 	.word	0x00000040


	//   ....[1]....
        /*0090*/ 	.word	0x00000090


	//   ....[2]....
        /*0094*/ 	.word	0x00000b20


	//   ....[3]....
        /*0098*/ 	.word	0x000021c0


	//   ....[4]....
        /*009c*/ 	.word	0x00002420


	//   ....[5]....
        /*00a0*/ 	.word	0x00002530


	//   ....[6]....
        /*00a4*/ 	.word	0x00002600


	//   ....[7]....
        /*00a8*/ 	.word	0x00002680


	//   ....[8]....
        /*00ac*/ 	.word	0x000028c0


	//   ....[9]....
        /*00b0*/ 	.word	0x000039b0


	//   ....[10]....
        /*00b4*/ 	.word	0x00003e00


	//----- nvinfo : EIATTR_CRS_STACK_SIZE
	.align		4
.L_75:
        /*00b8*/ 	.byte	0x04, 0x1e
        /*00ba*/ 	.short	(.L_77 - .L_76)
.L_76:
        /*00bc*/ 	.word	0x00000000


	//----- nvinfo : EIATTR_CBANK_PARAM_SIZE
	.align		4
.L_77:
        /*00c0*/ 	.byte	0x03, 0x19
        /*00c2*/ 	.short	0x0028


	//----- nvinfo : EIATTR_PARAM_CBANK
	.align		4
        /*00c4*/ 	.byte	0x04, 0x0a
        /*00c6*/ 	.short	(.L_79 - .L_78)
	.align		4
.L_78:
        /*00c8*/ 	.word	index@(.nv.constant0.rsmk_apply_mom_single_row_ema_ema_f32)
        /*00cc*/ 	.short	0x0380
        /*00ce*/ 	.short	0x0028


	//----- nvinfo : EIATTR_SW_WAR
	.align		4
.L_79:
        /*00d0*/ 	.byte	0x04, 0x36
        /*00d2*/ 	.short	(.L_81 - .L_80)
.L_80:
        /*00d4*/ 	.word	0x00000008
.L_81:


//--------------------- .nv.info.rsmk_momentum_f32 --------------------------
	.section	.nv.info.rsmk_momentum_f32,"",@"SHT_CUDA_INFO"
	.sectionflags	@""
	.align	4


	//----- nvinfo : EIATTR_CUDA_API_VERSION
	.align		4
        /*0000*/ 	.byte	0x04, 0x37
        /*0002*/ 	.short	(.L_83 - .L_82)
.L_82:
        /*0004*/ 	.word	0x00000082


	//----- nvinfo : EIATTR_KPARAM_INFO
	.align		4
.L_83:
        /*0008*/ 	.byte	0x04, 0x17
        /*000a*/ 	.short	(.L_85 - .L_84)
.L_84:
        /*000c*/ 	.word	0x00000000
        /*0010*/ 	.short	0x0005
        /*0012*/ 	.short	0x0020
        /*0014*/ 	.byte	0x00, 0xf5, 0x21, 0x00


	//----- nvinfo : EIATTR_KPARAM_INFO
	.align		4
.L_85:
        /*0018*/ 	.byte	0x04, 0x17
        /*001a*/ 	.short	(.L_87 - .L_86)
.L_86:
        /*001c*/ 	.word	0x00000000
        /*0020*/ 	.short	0x0004
        /*0022*/ 	.short	0x0018
        /*0024*/ 	.byte	0x00, 0xf0, 0x11, 0x00


	//----- nvinfo : EIATTR_KPARAM_INFO
	.align		4
.L_87:
        /*0028*/ 	.byte	0x04, 0x17
        /*002a*/ 	.short	(.L_89 - .L_88)
.L_88:
        /*002c*/ 	.word	0x00000000
        /*0030*/ 	.short	0x0003
        /*0032*/ 	.short	0x0014
        /*0034*/ 	.byte	0x00, 0xf0, 0x11, 0x00


	//----- nvinfo : EIATTR_KPARAM_INFO
	.align		4
.L_89:
        /*0038*/ 	.byte	0x04, 0x17
        /*003a*/ 	.short	(.L_91 - .L_90)
.L_90:
        /*003c*/ 	.word	0x00000000
        /*0040*/ 	.short	0x0002
        /*0042*/ 	.short	0x0010
        /*0044*/ 	.byte	0x00, 0xf0, 0x11, 0x00


	//----- nvinfo : EIATTR_KPARAM_INFO
	.align		4
.L_91:
        /*0048*/ 	.byte	0x04, 0x17
        /*004a*/ 	.short	(.L_93 - .L_92)
.L_92:
        /*004c*/ 	.word	0x00000000
        /*0050*/ 	.short	0x0001
        /*0052*/ 	.short	0x0008
        /*0054*/ 	.byte	0x00, 0xf5, 0x21, 0x00


	//----- nvinfo : EIATTR_KPARAM_INFO
	.align		4
.L_93:
        /*0058*/ 	.byte	0x04, 0x17
        /*005a*/ 	.short	(.L_95 - .L_94)
.L_94:
        /*005c*/ 	.word	0x00000000
        /*0060*/ 	.short	0x0000
        /*0062*/ 	.short	0x0000
        /*0064*/ 	.byte	0x00, 0xf5, 0x21, 0x00


	//----- nvinfo : EIATTR_SPARSE_MMA_MASK
	.align		4
.L_95:
        /*0068*/ 	.byte	0x03, 0x50
        /*006a*/ 	.short	0x0000


	//----- nvinfo : EIATTR_MAXREG_COUNT
	.align		4
        /*006c*/ 	.byte	0x03, 0x1b
        /*006e*/ 	.short	0x00ff


	//----- nvinfo : EIATTR_MERCURY_ISA_VERSION
	.align		4
        /*0070*/ 	.byte	0x03, 0x5f
        /*0072*/ 	.short	0x0101


	//----- nvinfo : EIATTR_VRC_CTA_INIT_COUNT
	.align		4
        /*0074*/ 	.byte	0x02, 0x4a
	.zero		1
	.zero		1


	//----- nvinfo : EIATTR_EXIT_INSTR_OFFSETS
	.align		4
        /*0078*/ 	.byte	0x04, 0x1c
        /*007a*/ 	.short	(.L_97 - .L_96)


	//   ....[0]....
.L_96:
        /*007c*/ 	.word	0x00000040


	//   ....[1]....
        /*0080*/ 	.word	0x00000090


	//   ....[2]....
        /*0084*/ 	.word	0x00000600


	//   ....[3]....
        /*0088*/ 	.word	0x00000cd0


	//----- nvinfo : EIATTR_CRS_STACK_SIZE
	.align		4
.L_97:
        /*008c*/ 	.byte	0x04, 0x1e
        /*008e*/ 	.short	(.L_99 - .L_98)
.L_98:
        /*0090*/ 	.word	0x00000000


	//----- nvinfo : EIATTR_CBANK_PARAM_SIZE
	.align		4
.L_99:
        /*0094*/ 	.byte	0x03, 0x19
        /*0096*/ 	.short	0x0028


	//----- nvinfo : EIATTR_PARAM_CBANK
	.align		4
        /*0098*/ 	.byte	0x04, 0x0a
        /*009a*/ 	.short	(.L_101 - .L_100)
	.align		4
.L_100:
        /*009c*/ 	.word	index@(.nv.constant0.rsmk_momentum_f32)
        /*00a0*/ 	.short	0x0380
        /*00a2*/ 	.short	0x0028


	//----- nvinfo : EIATTR_SW_WAR
	.align		4
.L_101:
        /*00a4*/ 	.byte	0x04, 0x36
        /*00a6*/ 	.short	(.L_103 - .L_102)
.L_102:
        /*00a8*/ 	.word	0x00000008
.L_103:


//--------------------- .nv.callgraph             --------------------------
	.section	.nv.callgraph,"",@"SHT_CUDA_CALLGRAPH"
	.align	4
	.sectionentsize	8
	.align		4
        /*0000*/ 	.word	0x00000000
	.align		4
        /*0004*/ 	.word	0xffffffff
	.align		4
        /*0008*/ 	.word	0x00000000
	.align		4
        /*000c*/ 	.word	0xfffffffe
	.align		4
        /*0010*/ 	.word	0x00000000
	.align		4
        /*0014*/ 	.word	0xfffffffd
	.align		4
        /*0018*/ 	.word	0x00000000
	.align		4
        /*001c*/ 	.word	0xfffffffc


//--------------------- .text.rsmk_many_series_one_param_time_major_ema_ema_f32 --------------------------
	.section	.text.rsmk_many_series_one_param_time_major_ema_ema_f32,"ax",@progbits
	.align	128
        .global         rsmk_many_series_one_param_time_major_ema_ema_f32
        .type           rsmk_many_series_one_param_time_major_ema_ema_f32,@function
        .size           rsmk_many_series_one_param_time_major_ema_ema_f32,(.L_x_138 - rsmk_many_series_one_param_time_major_ema_ema_f32)
        .other          rsmk_many_series_one_param_time_major_ema_ema_f32,@"STO_CUDA_ENTRY STV_DEFAULT"
rsmk_many_series_one_param_time_major_ema_ema_f32:
.text.rsmk_many_series_one_param_time_major_ema_ema_f32:
[----:B------:R-:W-:Y:S01]  /*0000*/  LDC R1, c[0x0][0x37c] ;  /* 0x0000df00ff017b82 */ /* 0x000fe20000000800 */
[----:B------:R-:W0:Y:S01]  /*0010*/  S2R R24, SR_CTAID.Y ;  /* 0x0000000000187919 */ /* 0x000e220000002600 */
[----:B------:R-:W1:Y:S02]  /*0020*/  LDCU UR4, c[0x0][0x398] ;  /* 0x00007300ff0477ac */ /* 0x000e640008000800 */
[----:B-1----:R-:W-:-:S05]  /*0030*/  IMAD.U32 R7, RZ, RZ, UR4 ;  /* 0x00000004ff077e24 */ /* 0x002fca000f8e00ff */
[----:B0-----:R-:W-:-:S13]  /*0040*/  ISETP.GE.AND P0, PT, R24, R7, PT ;  /* 0x000000071800720c */ /* 0x001fda0003f06270 */
[----:B------:R-:W-:Y:S05]  /*0050*/  @P0 EXIT ;  /* 0x000000000000094d */ /* 0x000fea0003800000 */
[----:B------:R-:W0:Y:S01]  /*0060*/  S2R R0, SR_TID.X ;  /* 0x0000000000007919 */ /* 0x000e220000002100 */
[----:B------:R-:W0:Y:S02]  /*0070*/  S2UR UR4, SR_CTAID.X ;  /* 0x00000000000479c3 */ /* 0x000e240000002500 */
[----:B0-----:R-:W-:-:S13]  /*0080*/  LOP3.LUT P0, RZ, R0, UR4, RZ, 0xfc, !PT ;  /* 0x0000000400ff7c12 */ /* 0x001fda000f80fcff */
[----:B------:R-:W-:Y:S05]  /*0090*/  @P0 EXIT ;  /* 0x000000000000094d */ /* 0x000fea0003800000 */
[----:B------:R-:W0:Y:S01]  /*00a0*/  LDC.64 R10, c[0x0][0x390] ;  /* 0x0000e400ff0a7b82 */ /* 0x000e220000000a00 */
[----:B------:R-:W1:Y:S07]  /*00b0*/  LDCU.64 UR6, c[0x0][0x358] ;  /* 0x00006b00ff0677ac */ /* 0x000e6e0008000a00 */
[----:B------:R-:W2:Y:S08]  /*00c0*/  LDC.64 R2, c[0x0][0x3a0] ;  /* 0x0000e800ff027b82 */ /* 0x000eb00000000a00 */
[----:B------:R-:W3:Y:S01]  /*00d0*/  LDC R0, c[0x0][0x39c] ;  /* 0x0000e700ff007b82 */ /* 0x000ee20000000800 */
[----:B0-----:R-:W-:-:S07]  /*00e0*/  IMAD.WIDE.U32 R10, R24, 0x4, R10 ;  /* 0x00000004180a7825 */ /* 0x001fce00078e000a */
[----:B------:R-:W0:Y:S01]  /*00f0*/  LDC R8, c[0x0][0x3a8] ;  /* 0x0000ea00ff087b82 */ /* 0x000e220000000800 */
[----:B-1----:R-:W2:Y:S02]  /*0100*/  LDG.E.CONSTANT R11, desc[UR6][R10.64] ;  /* 0x000000060a0b7981 */ /* 0x002ea4000c1e9900 */
[----:B--2---:R-:W-:-:S05]  /*0110*/  IMAD.IADD R17, R11, 0x1, R2 ;  /* 0x000000010b117824 */ /* 0x004fca00078e0202 */
[----:B------:R-:W-:-:S05]  /*0120*/  IADD3 R6, PT, PT, R17, R3, RZ ;  /* 0x0000000311067210 */ /* 0x000fca0007ffe0ff */
[----:B------:R-:W-:-:S05]  /*0130*/  VIADD R9, R6, 0xffffffff ;  /* 0xffffffff06097836 */ /* 0x000fca0000000000 */
[C---:B---3--:R-:W-:Y:S02]  /*0140*/  VIMNMX R4, PT, PT, R9.reuse, R0, PT ;  /* 0x0000000009047248 */ /* 0x048fe40003fe0100 */
[----:B0-----:R-:W-:Y:S02]  /*0150*/  IADD3 R19, PT, PT, R9, R8, RZ ;  /* 0x0000000809137210 */ /* 0x001fe40007ffe0ff */
[----:B------:R-:W-:-:S03]  /*0160*/  ISETP.GE.AND P0, PT, R4, 0x1, PT ;  /* 0x000000010400780c */ /* 0x000fc60003f06270 */
[----:B------:R-:W-:-:S10]  /*0170*/  VIADD R5, R19, 0xffffffff ;  /* 0xffffffff13057836 */ /* 0x000fd40000000000 */
[----:B------:R-:W-:Y:S05]  /*0180*/  @!P0 BRA `(.L_x_0) ;  /* 0x0000000400048947 */ /* 0x000fea0003800000 */
[C---:B------:R-:W-:Y:S01]  /*0190*/  ISETP.GE.U32.AND P0, PT, R4.reuse, 0x8, PT ;  /* 0x000000080400780c */ /* 0x040fe20003f06070 */
[----:B------:R-:W-:Y:S01]  /*01a0*/  HFMA2 R2, -RZ, RZ, 0, 0 ;  /* 0x00000000ff027431 */ /* 0x000fe200000001ff */
[----:B------:R-:W-:-:S04]  /*01b0*/  LOP3.LUT R16, R4, 0x7, RZ, 0xc0, !PT ;  /* 0x0000000704107812 */ /* 0x000fc800078ec0ff */
[----:B------:R-:W-:-:S07]  /*01c0*/  ISETP.NE.AND P1, PT, R16, RZ, PT ;  /* 0x000000ff1000720c */ /* 0x000fce0003f25270 */
[----:B------:R-:W-:Y:S06]  /*01d0*/  @!P0 BRA `(.L_x_1) ;  /* 0x0000000000648947 */ /* 0x000fec0003800000 */
[----:B------:R-:W0:Y:S01]  /*01e0*/  LDC.64 R12, c[0x0][0x3b0] ;  /* 0x0000ec00ff0c7b82 */ /* 0x000e220000000a00 */
[----:B------:R-:W-:Y:S01]  /*01f0*/  LOP3.LUT R2, R4, 0x7ffffff8, RZ, 0xc0, !PT ;  /* 0x7ffffff804027812 */ /* 0x000fe200078ec0ff */
[----:B------:R-:W-:-:S03]  /*0200*/  IMAD.MOV.U32 R10, RZ, RZ, R24 ;  /* 0x000000ffff0a7224 */ /* 0x000fc600078e0018 */
[----:B------:R-:W-:-:S07]  /*0210*/  IADD3 R8, PT, PT, -R2, RZ, RZ ;  /* 0x000000ff02087210 */ /* 0x000fce0007ffe1ff */
.L_x_2:
[----:B01----:R-:W-:Y:S01]  /*0220*/  IMAD.WIDE R14, R10, 0x4, R12 ;  /* 0x000000040a0e7825 */ /* 0x003fe200078e020c */
[----:B------:R-:W-:-:S03]  /*0230*/  IADD3 R8, PT, PT, R8, 0x8, RZ ;  /* 0x0000000808087810 */ /* 0x000fc60007ffe0ff */
[----:B------:R-:W-:Y:S01]  /*0240*/  IMAD.MOV.U32 R25, RZ, RZ, 0x7fffffff ;  /* 0x7fffffffff197424 */ /* 0x000fe200078e00ff */
[----:B------:R-:W-:Y:S01]  /*0250*/  ISETP.NE.AND P0, PT, R8, RZ, PT ;  /* 0x000000ff0800720c */ /* 0x000fe20003f05270 */
[----:B------:R-:W-:-:S03]  /*0260*/  IMAD.WIDE R20, R7, 0x4, R14 ;  /* 0x0000000407147825 */ /* 0x000fc600078e020e */
[----:B------:R1:W-:Y:S01]  /*0270*/  STG.E desc[UR6][R14.64], R25 ;  /* 0x000000190e007986 */ /* 0x0003e2000c101906 */
[C---:B------:R-:W-:Y:S02]  /*0280*/  IMAD R10, R7.reuse, 0x8, R10 ;  /* 0x00000008070a7824 */ /* 0x040fe400078e020a */
[C---:B------:R-:W-:Y:S01]  /*0290*/  IMAD.WIDE R22, R7.reuse, 0x4, R20 ;  /* 0x0000000407167825 */ /* 0x040fe200078e0214 */
[----:B------:R1:W-:Y:S04]  /*02a0*/  STG.E desc[UR6][R20.64], R25 ;  /* 0x0000001914007986 */ /* 0x0003e8000c101906 */
[----:B------:R1:W-:Y:S01]  /*02b0*/  STG.E desc[UR6][R22.64], R25 ;  /* 0x0000001916007986 */ /* 0x0003e2000c101906 */
[----:B------:R-:W-:-:S05]  /*02c0*/  IMAD.WIDE R26, R7, 0x4, R22 ;  /* 0x00000004071a7825 */ /* 0x000fca00078e0216 */
        /* <DEDUP_REMOVED lines=9> */
[----:B------:R-:W-:Y:S05]  /*0360*/  @P0 BRA `(.L_x_2) ;  /* 0xfffffffc00ac0947 */ /* 0x000fea000383ffff */
.L_x_1:
[----:B------:R-:W-:Y:S05]  /*0370*/  @!P1 BRA `(.L_x_0) ;  /* 0x0000000000889947 */ /* 0x000fea0003800000 */
[----:B------:R-:W-:Y:S02]  /*0380*/  ISETP.GE.U32.AND P0, PT, R16, 0x4, PT ;  /* 0x000000041000780c */ /* 0x000fe40003f06070 */
[----:B------:R-:W-:-:S04]  /*0390*/  LOP3.LUT R8, R4, 0x3, RZ, 0xc0, !PT ;  /* 0x0000000304087812 */ /* 0x000fc800078ec0ff */
[----:B------:R-:W-:-:S07]  /*03a0*/  ISETP.NE.AND P1, PT, R8, RZ, PT ;  /* 0x000000ff0800720c */ /* 0x000fce0003f25270 */
[----:B------:R-:W-:Y:S06]  /*03b0*/  @!P0 BRA `(.L_x_3) ;  /* 0x0000000000308947 */ /* 0x000fec0003800000 */
[----:B------:R-:W0:Y:S01]  /*03c0*/  LDC.64 R12, c[0x0][0x3b0] ;  /* 0x0000ec00ff0c7b82 */ /* 0x000e220000000a00 */
[C---:B-1----:R-:W-:Y:S01]  /*03d0*/  IMAD R15, R2.reuse, R7, R24 ;  /* 0x00000007020f7224 */ /* 0x042fe200078e0218 */
[----:B------:R-:W-:Y:S01]  /*03e0*/  MOV R25, 0x7fffffff ;  /* 0x7fffffff00197802 */ /* 0x000fe20000000f00 */
[----:B------:R-:W-:Y:S02]  /*03f0*/  VIADD R2, R2, 0x4 ;  /* 0x0000000402027836 */ /* 0x000fe40000000000 */
[----:B0-----:R-:W-:-:S05]  /*0400*/  IMAD.WIDE R12, R15, 0x4, R12 ;  /* 0x000000040f0c7825 */ /* 0x001fca00078e020c */
[----:B------:R0:W-:Y:S01]  /*0410*/  STG.E desc[UR6][R12.64], R25 ;  /* 0x000000190c007986 */ /* 0x0001e2000c101906 */
[----:B------:R-:W-:-:S05]  /*0420*/  IMAD.WIDE R14, R7, 0x4, R12 ;  /* 0x00000004070e7825 */ /* 0x000fca00078e020c */
[----:B------:R0:W-:Y:S01]  /*0430*/  STG.E desc[UR6][R14.64], R25 ;  /* 0x000000190e007986 */ /* 0x0001e2000c101906 */
[----:B------:R-:W-:-:S05]  /*0440*/  IMAD.WIDE R20, R7, 0x4, R14 ;  /* 0x0000000407147825 */ /* 0x000fca00078e020e */
[----:B------:R0:W-:Y:S01]  /*0450*/  STG.E desc[UR6][R20.64], R25 ;  /* 0x0000001914007986 */ /* 0x0001e2000c101906 */
[----:B------:R-:W-:-:S05]  /*0460*/  IMAD.WIDE R22, R7, 0x4, R20 ;  /* 0x0000000407167825 */ /* 0x000fca00078e0214 */
[----:B------:R0:W-:Y:S02]  /*0470*/  STG.E desc[UR6][R22.64], R25 ;  /* 0x0000001916007986 */ /* 0x0001e4000c101906 */
.L_x_3:
[----:B------:R-:W-:Y:S05]  /*0480*/  @!P1 BRA `(.L_x_0) ;  /* 0x0000000000449947 */ /* 0x000fea0003800000 */
[----:B------:R-:W-:Y:S02]  /*0490*/  LOP3.LUT R4, R4, 0x1, RZ, 0xc0, !PT ;  /* 0x0000000104047812 */ /* 0x000fe400078ec0ff */
[----:B------:R-:W-:Y:S02]  /*04a0*/  ISETP.NE.AND P0, PT, R8, 0x1, PT ;  /* 0x000000010800780c */ /* 0x000fe40003f05270 */
[----:B------:R-:W-:-:S13]  /*04b0*/  ISETP.NE.U32.AND P1, PT, R4, 0x1, PT ;  /* 0x000000010400780c */ /* 0x000fda0003f25070 */
[----:B0-----:R-:W0:Y:S01]  /*04c0*/  @!P1 LDC.64 R12, c[0x0][0x3b0] ;  /* 0x0000ec00ff0c9b82 */ /* 0x001e220000000a00 */
[----:B------:R-:W-:Y:S05]  /*04d0*/  @!P0 BRA `(.L_x_4) ;  /* 0x0000000000208947 */ /* 0x000fea0003800000 */
[----:B-1----:R-:W1:Y:S01]  /*04e0*/  LDC.64 R14, c[0x0][0x3b0] ;  /* 0x0000ec00ff0e7b82 */ /* 0x002e620000000a00 */
[C---:B------:R-:W-:Y:S01]  /*04f0*/  IMAD R21, R2.reuse, R7, R24 ;  /* 0x0000000702157224 */ /* 0x040fe200078e0218 */
[----:B------:R-:W-:Y:S01]  /*0500*/  MOV R23, 0x7fffffff ;  /* 0x7fffffff00177802 */ /* 0x000fe20000000f00 */
[----:B------:R-:W-:Y:S02]  /*0510*/  VIADD R2, R2, 0x2 ;  /* 0x0000000202027836 */ /* 0x000fe40000000000 */
[----:B-1----:R-:W-:-:S05]  /*0520*/  IMAD.WIDE R14, R21, 0x4, R14 ;  /* 0x00000004150e7825 */ /* 0x002fca00078e020e */
[----:B------:R2:W-:Y:S01]  /*0530*/  STG.E desc[UR6][R14.64], R23 ;  /* 0x000000170e007986 */ /* 0x0005e2000c101906 */
[----:B------:R-:W-:-:S05]  /*0540*/  IMAD.WIDE R20, R7, 0x4, R14 ;  /* 0x0000000407147825 */ /* 0x000fca00078e020e */
[----:B------:R2:W-:Y:S02]  /*0550*/  STG.E desc[UR6][R20.64], R23 ;  /* 0x0000001714007986 */ /* 0x0005e4000c101906 */
.L_x_4:
[----:B-12---:R-:W-:Y:S01]  /*0560*/  @!P1 IMAD R15, R2, R7, R24 ;  /* 0x00000007020f9224 */ /* 0x006fe200078e0218 */
[----:B------:R-:W-:-:S03]  /*0570*/  @!P1 MOV R21, 0x7fffffff ;  /* 0x7fffffff00159802 */ /* 0x000fc60000000f00 */
[----:B0-----:R-:W-:-:S05]  /*0580*/  @!P1 IMAD.WIDE R12, R15, 0x4, R12 ;  /* 0x000000040f0c9825 */ /* 0x001fca00078e020c */
[----:B------:R2:W-:Y:S02]  /*0590*/  @!P1 STG.E desc[UR6][R12.64], R21 ;  /* 0x000000150c009986 */ /* 0x0005e4000c101906 */
.L_x_0:
[----:B------:R-:W-:-:S04]  /*05a0*/  VIMNMX R4, PT, PT, R5, R0, PT ;  /* 0x0000000005047248 */ /* 0x000fc80003fe0100 */
[----:B------:R-:W-:-:S13]  /*05b0*/  ISETP.GE.AND P0, PT, R4, 0x1, PT ;  /* 0x000000010400780c */ /* 0x000fda0003f06270 */
[----:B------:R-:W-:Y:S05]  /*05c0*/  @!P0 BRA `(.L_x_5) ;  /* 0x0000000400048947 */ /* 0x000fea0003800000 */
[C---:B------:R-:W-:Y:S01]  /*05d0*/  ISETP.GE.U32.AND P0, PT, R4.reuse, 0x8, PT ;  /* 0x000000080400780c */ /* 0x040fe20003f06070 */
[----:B------:R-:W-:Y:S01]  /*05e0*/  IMAD.MOV.U32 R2, RZ, RZ, RZ ;  /* 0x000000ffff027224 */ /* 0x000fe200078e00ff */
[----:B------:R-:W-:-:S04]  /*05f0*/  LOP3.LUT R16, R4, 0x7, RZ, 0xc0, !PT ;  /* 0x0000000704107812 */ /* 0x000fc800078ec0ff */
[----:B------:R-:W-:-:S07]  /*0600*/  ISETP.NE.AND P1, PT, R16, RZ, PT ;  /* 0x000000ff1000720c */ /* 0x000fce0003f25270 */
[----:B------:R-:W-:Y:S06]  /*0610*/  @!P0 BRA `(.L_x_6) ;  /* 0x0000000000648947 */ /* 0x000fec0003800000 */
[----:B0-2---:R-:W0:Y:S01]  /*0620*/  LDC.64 R12, c[0x0][0x3b8] ;  /* 0x0000ee00ff0c7b82 */ /* 0x005e220000000a00 */
[----:B------:R-:W-:Y:S02]  /*0630*/  LOP3.LUT R2, R4, 0x7ffffff8, RZ, 0xc0, !PT ;  /* 0x7ffffff804027812 */ /* 0x000fe400078ec0ff */
[----:B------:R-:W-:-:S03]  /*0640*/  MOV R10, R24 ;  /* 0x00000018000a7202 */ /* 0x000fc60000000f00 */
[----:B------:R-:W-:-:S07]  /*0650*/  IMAD.MOV R8, RZ, RZ, -R2 ;  /* 0x000000ffff087224 */ /* 0x000fce00078e0a02 */
.L_x_7:
[----:B01-3--:R-:W-:Y:S01]  /*0660*/  IMAD.WIDE R14, R10, 0x4, R12 ;  /* 0x000000040a0e7825 */ /* 0x00bfe200078e020c */
[----:B------:R-:W-:Y:S02]  /*0670*/  MOV R25, 0x7fffffff ;  /* 0x7fffffff00197802 */ /* 0x000fe40000000f00 */
[C---:B------:R-:W-:Y:S01]  /*0680*/  LEA R10, R7.reuse, R10, 0x3 ;  /* 0x0000000a070a7211 */ /* 0x040fe200078e18ff */
[----:B------:R-:W-:Y:S02]  /*0690*/  VIADD R8, R8, 0x8 ;  /* 0x0000000808087836 */ /* 0x000fe40000000000 */
[C---:B------:R-:W-:Y:S01]  /*06a0*/  IMAD.WIDE R20, R7.reuse, 0x4, R14 ;  /* 0x0000000407147825 */ /* 0x040fe200078e020e */
[----:B------:R3:W-:Y:S02]  /*06b0*/  STG.E desc[UR6][R14.64], R25 ;  /* 0x000000190e007986 */ /* 0x0007e4000c101906 */
[----:B------:R-:W-:Y:S02]  /*06c0*/  ISETP.NE.AND P0, PT, R8, RZ, PT ;  /* 0x000000ff0800720c */ /* 0x000fe40003f05270 */
        /* <DEDUP_REMOVED lines=14> */
.L_x_6:
[----:B------:R-:W-:Y:S05]  /*07b0*/  @!P1 BRA `(.L_x_5) ;  /* 0x0000000000889947 */ /* 0x000fea0003800000 */
[----:B------:R-:W-:Y:S02]  /*07c0*/  ISETP.GE.U32.AND P0, PT, R16, 0x4, PT ;  /* 0x000000041000780c */ /* 0x000fe40003f06070 */
[----:B------:R-:W-:-:S04]  /*07d0*/  LOP3.LUT R8, R4, 0x3, RZ, 0xc0, !PT ;  /* 0x0000000304087812 */ /* 0x000fc800078ec0ff */
[----:B------:R-:W-:-:S07]  /*07e0*/  ISETP.NE.AND P1, PT, R8, RZ, PT ;  /* 0x000000ff0800720c */ /* 0x000fce0003f25270 */
[----:B------:R-:W-:Y:S06]  /*07f0*/  @!P0 BRA `(.L_x_8) ;  /* 0x0000000000308947 */ /* 0x000fec0003800000 */
[----:B0-2---:R-:W0:Y:S01]  /*0800*/  LDC.64 R12, c[0x0][0x3b8] ;  /* 0x0000ee00ff0c7b82 */ /* 0x005e220000000a00 */
[C---:B-1-3--:R-:W-:Y:S01]  /*0810*/  IMAD R15, R2.reuse, R7, R24 ;  /* 0x00000007020f7224 */ /* 0x04afe200078e0218 */
[----:B------:R-:W-:Y:S01]  /*0820*/  IADD3 R2, PT, PT, R2, 0x4, RZ ;  /* 0x0000000402027810 */ /* 0x000fe20007ffe0ff */
[----:B------:R-:W-:Y:S02]  /*0830*/  IMAD.MOV.U32 R25, RZ, RZ, 0x7fffffff ;  /* 0x7fffffffff197424 */ /* 0x000fe400078e00ff */
        /* <DEDUP_REMOVED lines=8> */
.L_x_8:
[----:B------:R-:W-:Y:S05]  /*08c0*/  @!P1 BRA `(.L_x_5) ;  /* 0x0000000000449947 */ /* 0x000fea0003800000 */
[----:B------:R-:W-:Y:S02]  /*08d0*/  LOP3.LUT R4, R4, 0x1, RZ, 0xc0, !PT ;  /* 0x0000000104047812 */ /* 0x000fe400078ec0ff */
[----:B------:R-:W-:Y:S02]  /*08e0*/  ISETP.NE.AND P0, PT, R8, 0x1, PT ;  /* 0x000000010800780c */ /* 0x000fe40003f05270 */
[----:B------:R-:W-:-:S13]  /*08f0*/  ISETP.NE.U32.AND P1, PT, R4, 0x1, PT ;  /* 0x000000010400780c */ /* 0x000fda0003f25070 */
[----:B0-2-4-:R-:W0:Y:S01]  /*0900*/  @!P1 LDC.64 R12, c[0x0][0x3b8] ;  /* 0x0000ee00ff0c9b82 */ /* 0x015e220000000a00 */
[----:B------:R-:W-:Y:S05]  /*0910*/  @!P0 BRA `(.L_x_9) ;  /* 0x0000000000208947 */ /* 0x000fea0003800000 */
[----:B-1-3--:R-:W1:Y:S01]  /*0920*/  LDC.64 R14, c[0x0][0x3b8] ;  /* 0x0000ee00ff0e7b82 */ /* 0x00ae620000000a00 */
[C---:B------:R-:W-:Y:S01]  /*0930*/  IMAD R21, R2.reuse, R7, R24 ;  /* 0x0000000702157224 */ /* 0x040fe200078e0218 */
[----:B------:R-:W-:Y:S01]  /*0940*/  IADD3 R2, PT, PT, R2, 0x2, RZ ;  /* 0x0000000202027810 */ /* 0x000fe20007ffe0ff */
[----:B------:R-:W-:Y:S02]  /*0950*/  IMAD.MOV.U32 R23, RZ, RZ, 0x7fffffff ;  /* 0x7fffffffff177424 */ /* 0x000fe400078e00ff */
[----:B-1----:R-:W-:-:S05]  /*0960*/  IMAD.WIDE R14, R21, 0x4, R14 ;  /* 0x00000004150e7825 */ /* 0x002fca00078e020e */
[----:B------:R2:W-:Y:S01]  /*0970*/  STG.E desc[UR6][R14.64], R23 ;  /* 0x000000170e007986 */ /* 0x0005e2000c101906 */
[----:B------:R-:W-:-:S05]  /*0980*/  IMAD.WIDE R20, R7, 0x4, R14 ;  /* 0x0000000407147825 */ /* 0x000fca00078e020e */
[----:B------:R2:W-:Y:S02]  /*0990*/  STG.E desc[UR6][R20.64], R23 ;  /* 0x0000001714007986 */ /* 0x0005e4000c101906 */
.L_x_9:
[----:B-123--:R-:W-:Y:S02]  /*09a0*/  @!P1 IMAD R15, R2, R7, R24 ;  /* 0x00000007020f9224 */ /* 0x00efe400078e0218 */
[----:B------:R-:W-:Y:S02]  /*09b0*/  @!P1 IMAD.MOV.U32 R21, RZ, RZ, 0x7fffffff ;  /* 0x7fffffffff159424 */ /* 0x000fe400078e00ff */
[----:B0-----:R-:W-:-:S05]  /*09c0*/  @!P1 IMAD.WIDE R12, R15, 0x4, R12 ;  /* 0x000000040f0c9825 */ /* 0x001fca00078e020c */
[----:B------:R0:W-:Y:S02]  /*09d0*/  @!P1 STG.E desc[UR6][R12.64], R21 ;  /* 0x000000150c009986 */ /* 0x0001e4000c101906 */
.L_x_5:
[----:B------:R-:W-:-:S13]  /*09e0*/  ISETP.GT.AND P0, PT, R6, R0, PT ;  /* 0x000000000600720c */ /* 0x000fda0003f04270 */
[----:B------:R-:W-:Y:S05]  /*09f0*/  @P0 EXIT ;  /* 0x000000000000094d */ /* 0x000fea0003800000 */
[----:B------:R-:W-:Y:S01]  /*0a00*/  ISETP.GE.AND P0, PT, R3, 0x1, PT ;  /* 0x000000010300780c */ /* 0x000fe20003f06270 */
[----:B------:R-:W-:Y:S01]  /*0a10*/  UMOV UR4, URZ ;  /* 0x000000ff00047c82 */ /* 0x000fe20008000000 */
[----:B-1-3--:R-:W-:-:S11]  /*0a20*/  CS2R R32, SRZ ;  /* 0x0000000000207805 */ /* 0x00afd6000001ff00 */
[----:B------:R-:W-:Y:S05]  /*0a30*/  @!P0 BRA `(.L_x_10) ;  /* 0x0000000400b08947 */ /* 0x000fea0003800000 */
[----:B0-2-4-:R-:W0:Y:S01]  /*0a40*/  LDC R12, c[0x0][0x398] ;  /* 0x0000e600ff0c7b82 */ /* 0x015e220000000800 */
[-CC-:B------:R-:W-:Y:S01]  /*0a50*/  IMAD R10, R17, R7.reuse, R24.reuse ;  /* 0x00000007110a7224 */ /* 0x180fe200078e0218 */
[----:B------:R-:W-:Y:S01]  /*0a60*/  CS2R R32, SRZ ;  /* 0x0000000000207805 */ /* 0x000fe2000001ff00 */
[----:B------:R-:W-:Y:S01]  /*0a70*/  IMAD R15, R11, R7, R24 ;  /* 0x000000070b0f7224 */ /* 0x000fe200078e0218 */
[----:B------:R-:W-:-:S04]  /*0a80*/  UMOV UR4, URZ ;  /* 0x000000ff00047c82 */ /* 0x000fc80008000000 */
[----:B------:R-:W1:Y:S08]  /*0a90*/  LDC.64 R22, c[0x0][0x380] ;  /* 0x0000e000ff167b82 */ /* 0x000e700000000a00 */
[----:B------:R-:W2:Y:S02]  /*0aa0*/  LDC.64 R20, c[0x0][0x388] ;  /* 0x0000e200ff147b82 */ /* 0x000ea40000000a00 */
.L_x_14:
[----:B--2---:R-:W-:-:S04]  /*0ab0*/  IMAD.WIDE R26, R10, 0x4, R20 ;  /* 0x000000040a1a7825 */ /* 0x004fc800078e0214 */
[--C-:B-1----:R-:W-:Y:S02]  /*0ac0*/  IMAD.WIDE R2, R10, 0x4, R22.reuse ;  /* 0x000000040a027825 */ /* 0x102fe400078e0216 */
[----:B------:R-:W2:Y:S02]  /*0ad0*/  LDG.E.CONSTANT R26, desc[UR6][R26.64] ;  /* 0x000000061a1a7981 */ /* 0x000ea4000c1e9900 */
[C---:B------:R-:W-:Y:S02]  /*0ae0*/  IMAD.WIDE R28, R15.reuse, 0x4, R22 ;  /* 0x000000040f1c7825 */ /* 0x040fe400078e0216 */
[----:B------:R-:W3:Y:S02]  /*0af0*/  LDG.E.CONSTANT R3, desc[UR6][R2.64] ;  /* 0x0000000602037981 */ /* 0x000ee4000c1e9900 */
[----:B------:R-:W-:Y:S02]  /*0b00*/  IMAD.WIDE R30, R15, 0x4, R20 ;  /* 0x000000040f1e7825 */ /* 0x000fe400078e0214 */
[----:B------:R-:W4:Y:S04]  /*0b10*/  LDG.E.CONSTANT R0, desc[UR6][R28.64] ;  /* 0x000000061c007981 */ /* 0x000f28000c1e9900 */
[----:B------:R-:W5:Y:S01]  /*0b20*/  LDG.E.CONSTANT R13, desc[UR6][R30.64] ;  /* 0x000000061e0d7981 */ /* 0x000f62000c1e9900 */
[----:B------:R-:W-:-:S04]  /*0b30*/  IADD3 R17, PT, PT, R17, 0x1, RZ ;  /* 0x0000000111117810 */ /* 0x000fc80007ffe0ff */
[----:B------:R-:W-:Y:S02]  /*0b40*/  ISETP.GE.AND P2, PT, R17, R6, PT ;  /* 0x000000061100720c */ /* 0x000fe40003f46270 */
[----:B--2---:R-:W-:-:S04]  /*0b50*/  FSETP.NAN.AND P0, PT, |R26|, |R26|, PT ;  /* 0x4000001a1a00720b */ /* 0x004fc80003f08200 */
[----:B---3--:R-:W-:-:S04]  /*0b60*/  FSETP.NAN.OR P0, PT, |R3|, |R3|, P0 ;  /* 0x400000030300720b */ /* 0x008fc80000708600 */
[----:B----4-:R-:W-:-:S04]  /*0b70*/  FSETP.NAN.OR P0, PT, |R0|, |R0|, P0 ;  /* 0x400000000000720b */ /* 0x010fc80000708600 */
[----:B-----5:R-:W-:-:S04]  /*0b80*/  FSETP.NUM.AND P0, PT, |R13|, |R13|, !P0 ;  /* 0x4000000d0d00720b */ /* 0x020fc80004707200 */
[----:B------:R-:W-:-:S04]  /*0b90*/  FSETP.EQ.OR P0, PT, R26, RZ, !P0 ;  /* 0x000000ff1a00720b */ /* 0x000fc80004702400 */
[----:B------:R-:W-:-:S13]  /*0ba0*/  FSETP.EQ.OR P0, PT, R13, RZ, P0 ;  /* 0x000000ff0d00720b */ /* 0x000fda0000702400 */
[----:B------:R-:W-:Y:S05]  /*0bb0*/  @P0 BRA `(.L_x_11) ;  /* 0x0000000400400947 */ /* 0x000fea0003800000 */
[----:B------:R-:W1:Y:S08]  /*0bc0*/  MUFU.RCP R2, R26 ;  /* 0x0000001a00027308 */ /* 0x000e700000001000 */
[----:B------:R-:W2:Y:S01]  /*0bd0*/  FCHK P0, R3, R26 ;  /* 0x0000001a03007302 */ /* 0x000ea20000000000 */
[----:B-1----:R-:W-:-:S04]  /*0be0*/  FFMA R7, -R26, R2, 1 ;  /* 0x3f8000001a077423 */ /* 0x002fc80000000102 */
[----:B------:R-:W-:-:S04]  /*0bf0*/  FFMA R2, R2, R7, R2 ;  /* 0x0000000702027223 */ /* 0x000fc80000000002 */
[----:B------:R-:W-:-:S04]  /*0c00*/  FFMA R7, R3, R2, RZ ;  /* 0x0000000203077223 */ /* 0x000fc800000000ff */
[----:B------:R-:W-:-:S04]  /*0c10*/  FFMA R4, -R26, R7, R3 ;  /* 0x000000071a047223 */ /* 0x000fc80000000103 */
[----:B------:R-:W-:Y:S01]  /*0c20*/  FFMA R2, R2, R4, R7 ;  /* 0x0000000402027223 */ /* 0x000fe20000000007 */
[----:B--2---:R-:W-:Y:S06]  /*0c30*/  @!P0 BRA `(.L_x_12) ;  /* 0x00000000000c8947 */ /* 0x004fec0003800000 */
[----:B------:R-:W-:Y:S01]  /*0c40*/  IMAD.MOV.U32 R2, RZ, RZ, R26 ;  /* 0x000000ffff027224 */ /* 0x000fe200078e001a */
[----:B------:R-:W-:-:S07]  /*0c50*/  MOV R4, 0xc70 ;  /* 0x00000c7000047802 */ /* 0x000fce0000000f00 */
[----:B0-----:R-:W-:Y:S05]  /*0c60*/  CALL.REL.NOINC `($__internal_1_$__cuda_sm3x_div_rn_noftz_f32_slowpath) ;  /* 0x0000002000b07944 */ /* 0x001fea0003c00000 */
.L_x_12:
[C---:B------:R-:W-:Y:S01]  /*0c70*/  FSETP.GEU.AND P0, PT, R2.reuse, 1.175494350822287508e-38, PT ;  /* 0x008000000200780b */ /* 0x040fe20003f0e000 */
[----:B------:R-:W-:Y:S01]  /*0c80*/  HFMA2 R25, -RZ, RZ, 1.5048828125, 33.21875 ;  /* 0x3e055027ff197431 */ /* 0x000fe200000001ff */
[----:B------:R-:W1:Y:S08]  /*0c90*/  MUFU.RCP R14, R13 ;  /* 0x0000000d000e7308 */ /* 0x000e700000001000 */
[----:B------:R-:W2:Y:S03]  /*0ca0*/  FCHK P1, R0, R13 ;  /* 0x0000000d00007302 */ /* 0x000ea60000020000 */
[----:B------:R-:W-:-:S05]  /*0cb0*/  @!P0 FMUL R2, R2, 8388608 ;  /* 0x4b00000002028820 */ /* 0x000fca0000400000 */
[C---:B------:R-:W-:Y:S02]  /*0cc0*/  IADD3 R3, PT, PT, R2.reuse, -0x3f2aaaab, RZ ;  /* 0xc0d5555502037810 */ /* 0x040fe40007ffe0ff */
[----:B------:R-:W-:Y:S02]  /*0cd0*/  FSETP.NEU.AND P3, PT, R2, RZ, PT ;  /* 0x000000ff0200720b */ /* 0x000fe40003f6d000 */
[----:B------:R-:W-:-:S04]  /*0ce0*/  LOP3.LUT R7, R3, 0xff800000, RZ, 0xc0, !PT ;  /* 0xff80000003077812 */ /* 0x000fc800078ec0ff */
[----:B------:R-:W-:Y:S01]  /*0cf0*/  I2FP.F32.S32 R4, R7 ;  /* 0x0000000700047245 */ /* 0x000fe20000201400 */
[----:B------:R-:W-:Y:S02]  /*0d00*/  IMAD.IADD R3, R2, 0x1, -R7 ;  /* 0x0000000102037824 */ /* 0x000fe400078e0a07 */
[----:B-1----:R-:W-:Y:S02]  /*0d10*/  FFMA R7, -R13, R14, 1 ;  /* 0x3f8000000d077423 */ /* 0x002fe4000000010e */
[----:B------:R-:W-:Y:S02]  /*0d20*/  FADD R8, R3, -1 ;  /* 0xbf80000003087421 */ /* 0x000fe40000000000 */
[----:B------:R-:W-:Y:S02]  /*0d30*/  FFMA R7, R14, R7, R14 ;  /* 0x000000070e077223 */ /* 0x000fe4000000000e */
[----:B------:R-:W-:-:S04]  /*0d40*/  FFMA R3, R8, -R25, 0.14084610342979431152 ;  /* 0x3e1039f608037423 */ /* 0x000fc80000000819 */
[----:B------:R-:W-:-:S04]  /*0d50*/  FFMA R3, R8, R3, -0.12148627638816833496 ;  /* 0xbdf8cdcc08037423 */ /* 0x000fc80000000003 */
[----:B------:R-:W-:-:S04]  /*0d60*/  FFMA R3, R8, R3, 0.13980610668659210205 ;  /* 0x3e0f295508037423 */ /* 0x000fc80000000003 */
[----:B------:R-:W-:-:S04]  /*0d70*/  FFMA R3, R8, R3, -0.16684235632419586182 ;  /* 0xbe2ad8b908037423 */ /* 0x000fc80000000003 */
[----:B------:R-:W-:-:S04]  /*0d80*/  FFMA R3, R8, R3, 0.20012299716472625732 ;  /* 0x3e4ced0b08037423 */ /* 0x000fc80000000003 */
[----:B------:R-:W-:-:S04]  /*0d90*/  FFMA R3, R8, R3, -0.24999669194221496582 ;  /* 0xbe7fff2208037423 */ /* 0x000fc80000000003 */
[----:B------:R-:W-:-:S04]  /*0da0*/  FFMA R3, R8, R3, 0.33333182334899902344 ;  /* 0x3eaaaa7808037423 */ /* 0x000fc80000000003 */
[----:B------:R-:W-:Y:S01]  /*0db0*/  FFMA R25, R8, R3, -0.5 ;  /* 0xbf00000008197423 */ /* 0x000fe20000000003 */
[----:B------:R-:W-:Y:S02]  /*0dc0*/  FSEL R3, RZ, -23, P0 ;  /* 0xc1b80000ff037808 */ /* 0x000fe40000000000 */
[----:B------:R-:W-:Y:S01]  /*0dd0*/  ISETP.GT.U32.AND P0, PT, R2, 0x7f7fffff, PT ;  /* 0x7f7fffff0200780c */ /* 0x000fe20003f04070 */
[----:B------:R-:W-:Y:S02]  /*0de0*/  FMUL R25, R8, R25 ;  /* 0x0000001908197220 */ /* 0x000fe40000400000 */
[----:B------:R-:W-:Y:S01]  /*0df0*/  FFMA R3, R4, 1.1920928955078125e-07, R3 ;  /* 0x3400000004037823 */ /* 0x000fe20000000003 */
[----:B------:R-:W-:Y:S01]  /*0e00*/  FFMA R4, R0, R7, RZ ;  /* 0x0000000700047223 */ /* 0x000fe200000000ff */
[----:B------:R-:W-:Y:S01]  /*0e10*/  FFMA R8, R8, R25, R8 ;  /* 0x0000001908087223 */ /* 0x000fe20000000008 */
[----:B------:R-:W-:-:S03]  /*0e20*/  IMAD.MOV.U32 R25, RZ, RZ, 0x7f800000 ;  /* 0x7f800000ff197424 */ /* 0x000fc600078e00ff */
[----:B------:R-:W-:-:S04]  /*0e30*/  FFMA R14, R3, 0.69314718246459960938, R8 ;  /* 0x3f317218030e7823 */ /* 0x000fc80000000008 */
[----:B------:R-:W-:Y:S01]  /*0e40*/  @P0 FFMA R14, R2, R25, +INF ;  /* 0x7f800000020e0423 */ /* 0x000fe20000000019 */
[----:B------:R-:W-:-:S04]  /*0e50*/  FFMA R2, -R13, R4, R0 ;  /* 0x000000040d027223 */ /* 0x000fc80000000100 */
[----:B------:R-:W-:Y:S01]  /*0e60*/  FFMA R2, R7, R2, R4 ;  /* 0x0000000207027223 */ /* 0x000fe20000000004 */
[----:B------:R-:W-:Y:S01]  /*0e70*/  FSEL R14, R14, -INF , P3 ;  /* 0xff8000000e0e7808 */ /* 0x000fe20001800000 */
[----:B--2---:R-:W-:Y:S06]  /*0e80*/  @!P1 BRA `(.L_x_13) ;  /* 0x0000000000109947 */ /* 0x004fec0003800000 */
[----:B------:R-:W-:Y:S01]  /*0e90*/  MOV R3, R0 ;  /* 0x0000000000037202 */ /* 0x000fe20000000f00 */
[----:B------:R-:W-:Y:S01]  /*0ea0*/  IMAD.MOV.U32 R2, RZ, RZ, R13 ;  /* 0x000000ffff027224 */ /* 0x000fe200078e000d */
[----:B------:R-:W-:-:S07]  /*0eb0*/  MOV R4, 0xed0 ;  /* 0x00000ed000047802 */ /* 0x000fce0000000f00 */
[----:B0-----:R-:W-:Y:S05]  /*0ec0*/  CALL.REL.NOINC `($__internal_1_$__cuda_sm3x_div_rn_noftz_f32_slowpath) ;  /* 0x0000002000187944 */ /* 0x001fea0003c00000 */
.L_x_13:
[----:B------:R-:W-:Y:S01]  /*0ed0*/  MOV R0, R2 ;  /* 0x0000000200007202 */ /* 0x000fe20000000f00 */
[----:B------:R-:W-:Y:S01]  /*0ee0*/  IMAD.MOV.U32 R7, RZ, RZ, 0x3e055027 ;  /* 0x3e055027ff077424 */ /* 0x000fe200078e00ff */
[----:B------:R-:W-:Y:S02]  /*0ef0*/  UIADD3 UR4, UPT, UPT, UR4, 0x1, URZ ;  /* 0x0000000104047890 */ /* 0x000fe4000fffe0ff */
[----:B------:R-:W-:-:S13]  /*0f00*/  FSETP.GEU.AND P0, PT, R0, 1.175494350822287508e-38, PT ;  /* 0x008000000000780b */ /* 0x000fda0003f0e000 */
[----:B------:R-:W-:-:S04]  /*0f10*/  @!P0 FMUL R0, R0, 8388608 ;  /* 0x4b00000000008820 */ /* 0x000fc80000400000 */
[----:B------:R-:W-:-:S05]  /*0f20*/  VIADD R2, R0, 0xc0d55555 ;  /* 0xc0d5555500027836 */ /* 0x000fca0000000000 */
[----:B------:R-:W-:-:S04]  /*0f30*/  LOP3.LUT R3, R2, 0xff800000, RZ, 0xc0, !PT ;  /* 0xff80000002037812 */ /* 0x000fc800078ec0ff */
[-C--:B------:R-:W-:Y:S02]  /*0f40*/  IADD3 R2, PT, PT, R0, -R3.reuse, RZ ;  /* 0x8000000300027210 */ /* 0x080fe40007ffe0ff */
[----:B------:R-:W-:-:S03]  /*0f50*/  I2FP.F32.S32 R3, R3 ;  /* 0x0000000300037245 */ /* 0x000fc60000201400 */
[----:B------:R-:W-:Y:S01]  /*0f60*/  FADD R4, R2, -1 ;  /* 0xbf80000002047421 */ /* 0x000fe20000000000 */
[----:B------:R-:W-:Y:S02]  /*0f70*/  FSEL R2, RZ, -23, P0 ;  /* 0xc1b80000ff027808 */ /* 0x000fe40000000000 */
[----:B------:R-:W-:Y:S01]  /*0f80*/  ISETP.GT.U32.AND P0, PT, R0, 0x7f7fffff, PT ;  /* 0x7f7fffff0000780c */ /* 0x000fe20003f04070 */
[C---:B------:R-:W-:Y:S02]  /*0f90*/  FFMA R7, R4.reuse, -R7, 0.14084610342979431152 ;  /* 0x3e1039f604077423 */ /* 0x040fe40000000807 */
[----:B------:R-:W-:Y:S01]  /*0fa0*/  FFMA R2, R3, 1.1920928955078125e-07, R2 ;  /* 0x3400000003027823 */ /* 0x000fe20000000002 */
[----:B------:R-:W-:Y:S01]  /*0fb0*/  MOV R3, 0x7f800000 ;  /* 0x7f80000000037802 */ /* 0x000fe20000000f00 */
[----:B------:R-:W-:-:S04]  /*0fc0*/  FFMA R7, R4, R7, -0.12148627638816833496 ;  /* 0xbdf8cdcc04077423 */ /* 0x000fc80000000007 */
[----:B------:R-:W-:-:S04]  /*0fd0*/  FFMA R7, R4, R7, 0.13980610668659210205 ;  /* 0x3e0f295504077423 */ /* 0x000fc80000000007 */
[----:B------:R-:W-:-:S04]  /*0fe0*/  FFMA R7, R4, R7, -0.16684235632419586182 ;  /* 0xbe2ad8b904077423 */ /* 0x000fc80000000007 */
[----:B------:R-:W-:-:S04]  /*0ff0*/  FFMA R7, R4, R7, 0.20012299716472625732 ;  /* 0x3e4ced0b04077423 */ /* 0x000fc80000000007 */
[----:B------:R-:W-:-:S04]  /*1000*/  FFMA R7, R4, R7, -0.24999669194221496582 ;  /* 0xbe7fff2204077423 */ /* 0x000fc80000000007 */
[----:B------:R-:W-:-:S04]  /*1010*/  FFMA R7, R4, R7, 0.33333182334899902344 ;  /* 0x3eaaaa7804077423 */ /* 0x000fc80000000007 */
[----:B------:R-:W-:-:S04]  /*1020*/  FFMA R7, R4, R7, -0.5 ;  /* 0xbf00000004077423 */ /* 0x000fc80000000007 */
[----:B------:R-:W-:-:S04]  /*1030*/  FMUL R7, R4, R7 ;  /* 0x0000000704077220 */ /* 0x000fc80000400000 */
[----:B------:R-:W-:-:S04]  /*1040*/  FFMA R7, R4, R7, R4 ;  /* 0x0000000704077223 */ /* 0x000fc80000000004 */
[----:B------:R-:W-:Y:S01]  /*1050*/  FFMA R2, R2, 0.69314718246459960938, R7 ;  /* 0x3f31721802027823 */ /* 0x000fe20000000007 */
[C---:B------:R-:W-:Y:S01]  /*1060*/  @P0 FFMA R2, R0.reuse, R3, +INF ;  /* 0x7f80000000020423 */ /* 0x040fe20000000003 */
[----:B------:R-:W-:-:S04]  /*1070*/  FSETP.NEU.AND P0, PT, R0, RZ, PT ;  /* 0x000000ff0000720b */ /* 0x000fc80003f0d000 */
[----:B------:R-:W-:-:S05]  /*1080*/  FSEL R3, R2, -INF , P0 ;  /* 0xff80000002037808 */ /* 0x000fca0000000000 */
[----:B------:R-:W-:-:S06]  /*1090*/  FADD R3, R14, -R3 ;  /* 0x800000030e037221 */ /* 0x000fcc0000000000 */
[----:B------:R-:W1:Y:S02]  /*10a0*/  F2F.F64.F32 R2, R3 ;  /* 0x0000000300027310 */ /* 0x000e640000201800 */
[----:B-1----:R-:W-:-:S11]  /*10b0*/  DADD R32, R32, R2 ;  /* 0x0000000020207229 */ /* 0x002fd60000000002 */
.L_x_11:
[----:B0-----:R-:W-:-:S04]  /*10c0*/  IMAD.MOV.U32 R7, RZ, RZ, R12 ;  /* 0x000000ffff077224 */ /* 0x001fc800078e000c */
[----:B------:R-:W-:Y:S01]  /*10d0*/  IMAD.IADD R10, R10, 0x1, R7 ;  /* 0x000000010a0a7824 */ /* 0x000fe200078e0207 */
[----:B------:R-:W-:Y:S01]  /*10e0*/  IADD3 R15, PT, PT, R15, R7, RZ ;  /* 0x000000070f0f7210 */ /* 0x000fe20007ffe0ff */
[----:B------:R-:W-:Y:S06]  /*10f0*/  @!P2 BRA `(.L_x_14) ;  /* 0xfffffff8006ca947 */ /* 0x000fec000383ffff */
.L_x_10:
[----:B------:R-:W-:-:S09]  /*1100*/  UISETP.NE.AND UP0, UPT, UR4, URZ, UPT ;  /* 0x000000ff0400728c */ /* 0x000fd2000bf05270 */
[----:B------:R-:W-:Y:S05]  /*1110*/  BRA.U UP0, `(.L_x_15) ;  /* 0x00000009004c7547 */ /* 0x000fea000b800000 */
[----:B------:R-:W1:Y:S02]  /*1120*/  LDC R0, c[0x0][0x39c] ;  /* 0x0000e700ff007b82 */ /* 0x000e640000000800 */
[----:B-1----:R-:W-:Y:S01]  /*1130*/  IADD3 R2, PT, PT, -R6, R0, RZ ;  /* 0x0000000006027210 */ /* 0x002fe20007ffe1ff */
[----:B0-2-4-:R-:W-:-:S03]  /*1140*/  VIADD R13, R0, 0x1 ;  /* 0x00000001000d7836 */ /* 0x015fc60000000000 */
[----:B------:R-:W-:Y:S02]  /*1150*/  ISETP.GE.U32.AND P0, PT, R2, 0x7, PT ;  /* 0x000000070200780c */ /* 0x000fe40003f06070 */
[----:B------:R-:W-:-:S04]  /*1160*/  IADD3 R4, PT, PT, -R6, R13, RZ ;  /* 0x0000000d06047210 */ /* 0x000fc80007ffe1ff */
[----:B------:R-:W-:-:S07]  /*1170*/  LOP3.LUT R18, R4, 0x7, RZ, 0xc0, !PT ;  /* 0x0000000704127812 */ /* 0x000fce00078ec0ff */
[----:B------:R-:W-:Y:S05]  /*1180*/  @!P0 BRA `(.L_x_16) ;  /* 0x00000000006c8947 */ /* 0x000fea0003800000 */
[----:B------:R-:W0:Y:S01]  /*1190*/  LDC.64 R2, c[0x0][0x3b0] ;  /* 0x0000ec00ff027b82 */ /* 0x000e220000000a00 */
[----:B------:R-:W-:Y:S01]  /*11a0*/  LOP3.LUT R8, R4, 0xfffffff8, RZ, 0xc0, !PT ;  /* 0xfffffff804087812 */ /* 0x000fe200078ec0ff */
[----:B------:R-:W-:-:S04]  /*11b0*/  IMAD R10, R9, R7, R24 ;  /* 0x00000007090a7224 */ /* 0x000fc800078e0218 */
[----:B------:R-:W-:-:S07]  /*11c0*/  IMAD.MOV R12, RZ, RZ, -R8 ;  /* 0x000000ffff0c7224 */ /* 0x000fce00078e0a08 */
.L_x_17:
[----:B01----:R-:W-:Y:S01]  /*11d0*/  IMAD.WIDE R22, R10, 0x4, R2 ;  /* 0x000000040a167825 */ /* 0x003fe200078e0202 */
[----:B------:R-:W-:Y:S02]  /*11e0*/  MOV R25, 0x7fffffff ;  /* 0x7fffffff00197802 */ /* 0x000fe40000000f00 */
[----:B------:R-:W-:Y:S01]  /*11f0*/  IADD3 R6, PT, PT, R6, 0x8, RZ ;  /* 0x0000000806067810 */ /* 0x000fe20007ffe0ff */
[----:B------:R-:W-:Y:S02]  /*1200*/  VIADD R12, R12, 0x8 ;  /* 0x000000080c0c7836 */ /* 0x000fe40000000000 */
[C---:B------:R-:W-:Y:S01]  /*1210*/  IMAD.WIDE R26, R7.reuse, 0x4, R22 ;  /* 0x00000004071a7825 */ /* 0x040fe200078e0216 */
[----:B------:R1:W-:Y:S02]  /*1220*/  STG.E desc[UR6][R22.64], R25 ;  /* 0x0000001916007986 */ /* 0x0003e4000c101906 */
[----:B------:R-:W-:Y:S01]  /*1230*/  ISETP.NE.AND P0, PT, R12, RZ, PT ;  /* 0x000000ff0c00720c */ /* 0x000fe20003f05270 */
[C---:B------:R-:W-:Y:S01]  /*1240*/  IMAD R10, R7.reuse, 0x8, R10 ;  /* 0x00000008070a7824 */ /* 0x040fe200078e020a */
        /* <DEDUP_REMOVED lines=14> */
[----:B-1----:R-:W-:-:S07]  /*1330*/  IADD3 R9, PT, PT, R6, -0x1, RZ ;  /* 0xffffffff06097810 */ /* 0x002fce0007ffe0ff */
.L_x_16:
[----:B------:R-:W-:-:S13]  /*1340*/  ISETP.NE.AND P0, PT, R18, RZ, PT ;  /* 0x000000ff1200720c */ /* 0x000fda0003f05270 */
[----:B------:R-:W-:Y:S05]  /*1350*/  @!P0 BRA `(.L_x_18) ;  /* 0x0000000000888947 */ /* 0x000fea0003800000 */
[----:B------:R-:W-:Y:S02]  /*1360*/  ISETP.GE.U32.AND P0, PT, R18, 0x4, PT ;  /* 0x000000041200780c */ /* 0x000fe40003f06070 */
[----:B------:R-:W-:-:S04]  /*1370*/  LOP3.LUT R6, R4, 0x3, RZ, 0xc0, !PT ;  /* 0x0000000304067812 */ /* 0x000fc800078ec0ff */
[----:B------:R-:W-:-:S07]  /*1380*/  ISETP.NE.AND P1, PT, R6, RZ, PT ;  /* 0x000000ff0600720c */ /* 0x000fce0003f25270 */
[----:B------:R-:W-:Y:S06]  /*1390*/  @!P0 BRA `(.L_x_19) ;  /* 0x0000000000308947 */ /* 0x000fec0003800000 */
[----:B------:R-:W0:Y:S01]  /*13a0*/  LDC.64 R2, c[0x0][0x3b0] ;  /* 0x0000ec00ff027b82 */ /* 0x000e220000000a00 */
[C---:B------:R-:W-:Y:S01]  /*13b0*/  IMAD R15, R9.reuse, R7, R24 ;  /* 0x00000007090f7224 */ /* 0x040fe200078e0218 */
        /* <DEDUP_REMOVED lines=10> */
.L_x_19:
[----:B------:R-:W-:Y:S05]  /*1460*/  @!P1 BRA `(.L_x_18) ;  /* 0x0000000000449947 */ /* 0x000fea0003800000 */
[----:B------:R-:W-:Y:S02]  /*1470*/  LOP3.LUT R4, R4, 0x1, RZ, 0xc0, !PT ;  /* 0x0000000104047812 */ /* 0x000fe400078ec0ff */
[----:B------:R-:W-:Y:S02]  /*1480*/  ISETP.NE.AND P0, PT, R6, 0x1, PT ;  /* 0x000000010600780c */ /* 0x000fe40003f05270 */
[----:B------:R-:W-:-:S13]  /*1490*/  ISETP.NE.U32.AND P1, PT, R4, 0x1, PT ;  /* 0x000000010400780c */ /* 0x000fda0003f25070 */
[----:B0-----:R-:W0:Y:S01]  /*14a0*/  @!P1 LDC.64 R16, c[0x0][0x3b0] ;  /* 0x0000ec00ff109b82 */ /* 0x001e220000000a00 */
[----:B------:R-:W-:Y:S05]  /*14b0*/  @!P0 BRA `(.L_x_20) ;  /* 0x0000000000208947 */ /* 0x000fea0003800000 */
[----:B------:R-:W1:Y:S01]  /*14c0*/  LDC.64 R2, c[0x0][0x3b0] ;  /* 0x0000ec00ff027b82 */ /* 0x000e620000000a00 */
[C---:B------:R-:W-:Y:S01]  /*14d0*/  IMAD R15, R9.reuse, R7, R24 ;  /* 0x00000007090f7224 */ /* 0x040fe200078e0218 */
[----:B------:R-:W-:Y:S01]  /*14e0*/  IADD3 R9, PT, PT, R9, 0x2, RZ ;  /* 0x0000000209097810 */ /* 0x000fe20007ffe0ff */
[----:B------:R-:W-:Y:S02]  /*14f0*/  IMAD.MOV.U32 R21, RZ, RZ, 0x7fffffff ;  /* 0x7fffffffff157424 */ /* 0x000fe400078e00ff */
[----:B-1----:R-:W-:-:S05]  /*1500*/  IMAD.WIDE R2, R15, 0x4, R2 ;  /* 0x000000040f027825 */ /* 0x002fca00078e0202 */
[----:B------:R1:W-:Y:S01]  /*1510*/  STG.E desc[UR6][R2.64], R21 ;  /* 0x0000001502007986 */ /* 0x0003e2000c101906 */
[----:B------:R-:W-:-:S05]  /*1520*/  IMAD.WIDE R14, R7, 0x4, R2 ;  /* 0x00000004070e7825 */ /* 0x000fca00078e0202 */
[----:B------:R1:W-:Y:S02]  /*1530*/  STG.E desc[UR6][R14.64], R21 ;  /* 0x000000150e007986 */ /* 0x0003e4000c101906 */
.L_x_20:
[----:B-1----:R-:W-:Y:S02]  /*1540*/  @!P1 IMAD R3, R9, R7, R24 ;  /* 0x0000000709039224 */ /* 0x002fe400078e0218 */
[----:B------:R-:W-:Y:S02]  /*1550*/  @!P1 IMAD.MOV.U32 R9, RZ, RZ, 0x7fffffff ;  /* 0x7fffffffff099424 */ /* 0x000fe400078e00ff */
[----:B0-----:R-:W-:-:S05]  /*1560*/  @!P1 IMAD.WIDE R2, R3, 0x4, R16 ;  /* 0x0000000403029825 */ /* 0x001fca00078e0210 */
[----:B------:R1:W-:Y:S02]  /*1570*/  @!P1 STG.E desc[UR6][R2.64], R9 ;  /* 0x0000000902009986 */ /* 0x0003e4000c101906 */
.L_x_18:
[----:B------:R-:W-:-:S13]  /*1580*/  ISETP.GT.AND P0, PT, R19, R0, PT ;  /* 0x000000001300720c */ /* 0x000fda0003f04270 */
[----:B------:R-:W-:Y:S05]  /*1590*/  @P0 EXIT ;  /* 0x000000000000094d */ /* 0x000fea0003800000 */
[----:B01----:R-:W0:Y:S08]  /*15a0*/  LDC R2, c[0x0][0x3a8] ;  /* 0x0000ea00ff027b82 */ /* 0x003e300000000800 */
[----:B------:R-:W0:Y:S02]  /*15b0*/  LDC.64 R8, c[0x0][0x3a0] ;  /* 0x0000e800ff087b82 */ /* 0x000e240000000a00 */
[----:B0-----:R-:W-:-:S04]  /*15c0*/  IADD3 R11, PT, PT, R9, R11, R2 ;  /* 0x0000000b090b7210 */ /* 0x001fc80007ffe002 */
[----:B------:R-:W-:-:S04]  /*15d0*/  IADD3 R11, PT, PT, R11, R8, RZ ;  /* 0x000000080b0b7210 */ /* 0x000fc80007ffe0ff */
[----:B------:R-:W-:Y:S01]  /*15e0*/  IADD3 R0, PT, PT, -R11, 0x2, R0 ;  /* 0x000000020b007810 */ /* 0x000fe20007ffe100 */
[----:B------:R-:W-:-:S03]  /*15f0*/  IMAD.IADD R13, R13, 0x1, -R11 ;  /* 0x000000010d0d7824 */ /* 0x000fc600078e0a0b */
[----:B------:R-:W-:Y:S02]  /*1600*/  LOP3.LUT R26, R0, 0x7, RZ, 0xc0, !PT ;  /* 0x00000007001a7812 */ /* 0x000fe400078ec0ff */
[----:B------:R-:W-:-:S13]  /*1610*/  ISETP.GE.U32.AND P0, PT, R13, 0x7, PT ;  /* 0x000000070d00780c */ /* 0x000fda0003f06070 */
[----:B------:R-:W-:Y:S05]  /*1620*/  @!P0 BRA `(.L_x_21) ;  /* 0x0000000000708947 */ /* 0x000fea0003800000 */
[----:B------:R-:W0:Y:S01]  /*1630*/  LDC.64 R2, c[0x0][0x3b8] ;  /* 0x0000ee00ff027b82 */ /* 0x000e220000000a00 */
[----:B------:R-:W-:Y:S01]  /*1640*/  LOP3.LUT R4, R0, 0xfffffff8, RZ, 0xc0, !PT ;  /* 0xfffffff800047812 */ /* 0x000fe200078ec0ff */
[----:B------:R-:W-:Y:S01]  /*1650*/  IMAD R22, R5, R7, R24 ;  /* 0x0000000705167224 */ /* 0x000fe200078e0218 */
[----:B------:R-:W-:-:S03]  /*1660*/  MOV R6, R11 ;  /* 0x0000000b00067202 */ /* 0x000fc60000000f00 */
[----:B------:R-:W-:-:S07]  /*1670*/  IMAD.MOV R23, RZ, RZ, -R4 ;  /* 0x000000ffff177224 */ /* 0x000fce00078e0a04 */
.L_x_22:
[----:B01----:R-:W-:Y:S01]  /*1680*/  IMAD.WIDE R4, R22, 0x4, R2 ;  /* 0x0000000416047825 */ /* 0x003fe200078e0202 */
[----:B------:R-:W-:Y:S02]  /*1690*/  MOV R25, 0x7fffffff ;  /* 0x7fffffff00197802 */ /* 0x000fe40000000f00 */
[----:B------:R-:W-:Y:S01]  /*16a0*/  IADD3 R6, PT, PT, R6, 0x8, RZ ;  /* 0x0000000806067810 */ /* 0x000fe20007ffe0ff */
[----:B------:R-:W-:Y:S02]  /*16b0*/  VIADD R23, R23, 0x8 ;  /* 0x0000000817177836 */ /* 0x000fe40000000000 */
[----:B------:R-:W-:Y:S01]  /*16c0*/  IMAD.WIDE R8, R7, 0x4, R4 ;  /* 0x0000000407087825 */ /* 0x000fe200078e0204 */
        /* <DEDUP_REMOVED lines=18> */
.L_x_21:
[----:B------:R-:W-:-:S13]  /*17f0*/  ISETP.NE.AND P0, PT, R26, RZ, PT ;  /* 0x000000ff1a00720c */ /* 0x000fda0003f05270 */
[----:B------:R-:W-:Y:S05]  /*1800*/  @!P0 EXIT ;  /* 0x000000000000894d */ /* 0x000fea0003800000 */
        /* <DEDUP_REMOVED lines=16> */
.L_x_23:
[----:B------:R-:W-:Y:S05]  /*1910*/  @!P1 EXIT ;  /* 0x000000000000994d */ /* 0x000fea0003800000 */
[----:B------:R-:W-:Y:S02]  /*1920*/  ISETP.NE.AND P0, PT, R4, 0x1, PT ;  /* 0x000000010400780c */ /* 0x000fe40003f05270 */
[----:B------:R-:W-:-:S04]  /*1930*/  LOP3.LUT R0, R0, 0x1, RZ, 0xc0, !PT ;  /* 0x0000000100007812 */ /* 0x000fc800078ec0ff */
[----:B------:R-:W-:-:S07]  /*1940*/  ISETP.NE.U32.AND P1, PT, R0, 0x1, PT ;  /* 0x000000010000780c */ /* 0x000fce0003f25070 */
[----:B------:R-:W-:Y:S06]  /*1950*/  @!P0 BRA `(.L_x_24) ;  /* 0x0000000000208947 */ /* 0x000fec0003800000 */
[----:B0-----:R-:W0:Y:S01]  /*1960*/  LDC.64 R2, c[0x0][0x3b8] ;  /* 0x0000ee00ff027b82 */ /* 0x001e220000000a00 */
[C---:B------:R-:W-:Y:S01]  /*1970*/  IMAD R9, R5.reuse, R7, R24 ;  /* 0x0000000705097224 */ /* 0x040fe200078e0218 */
[----:B------:R-:W-:Y:S01]  /*1980*/  IADD3 R5, PT, PT, R5, 0x2, RZ ;  /* 0x0000000205057810 */ /* 0x000fe20007ffe0ff */
[----:B------:R-:W-:Y:S02]  /*1990*/  IMAD.MOV.U32 R11, RZ, RZ, 0x7fffffff ;  /* 0x7fffffffff0b7424 */ /* 0x000fe400078e00ff */
[----:B0-----:R-:W-:-:S05]  /*19a0*/  IMAD.WIDE R2, R9, 0x4, R2 ;  /* 0x0000000409027825 */ /* 0x001fca00078e0202 */
[----:B------:R1:W-:Y:S01]  /*19b0*/  STG.E desc[UR6][R2.64], R11 ;  /* 0x0000000b02007986 */ /* 0x0003e2000c101906 */
[----:B------:R-:W-:-:S05]  /*19c0*/  IMAD.WIDE R8, R7, 0x4, R2 ;  /* 0x0000000407087825 */ /* 0x000fca00078e0202 */
[----:B------:R1:W-:Y:S02]  /*19d0*/  STG.E desc[UR6][R8.64], R11 ;  /* 0x0000000b08007986 */ /* 0x0003e4000c101906 */
.L_x_24:
[----:B------:R-:W-:Y:S05]  /*19e0*/  @P1 EXIT ;  /* 0x000000000000194d */ /* 0x000fea0003800000 */
[----:B01----:R-:W0:Y:S01]  /*19f0*/  LDC.64 R2, c[0x0][0x3b8] ;  /* 0x0000ee00ff027b82 */ /* 0x003e220000000a00 */
[----:B------:R-:W-:Y:S02]  /*1a00*/  IMAD R5, R5, R7, R24 ;  /* 0x0000000705057224 */ /* 0x000fe400078e0218 */
[----:B------:R-:W-:Y:S02]  /*1a10*/  IMAD.MOV.U32 R7, RZ, RZ, 0x7fffffff ;  /* 0x7fffffffff077424 */ /* 0x000fe400078e00ff */
[----:B0-----:R-:W-:-:S05]  /*1a20*/  IMAD.WIDE R2, R5, 0x4, R2 ;  /* 0x0000000405027825 */ /* 0x001fca00078e0202 */
[----:B------:R-:W-:Y:S01]  /*1a30*/  STG.E desc[UR6][R2.64], R7 ;  /* 0x0000000702007986 */ /* 0x000fe2000c101906 */
[----:B------:R-:W-:Y:S05]  /*1a40*/  EXIT ;  /* 0x000000000000794d */ /* 0x000fea0003800000 */
.L_x_15:
[----:B------:R-:W1:Y:S01]  /*1a50*/  I2F.F64 R2, UR4 ;  /* 0x0000000400027d12 */ /* 0x000e620008201c00 */
[----:B0-2-4-:R-:W-:Y:S01]  /*1a60*/  HFMA2 R12, -RZ, RZ, 0, 5.9604644775390625e-08 ;  /* 0x00000001ff0c7431 */ /* 0x015fe200000001ff */
[----:B------:R-:W-:-:S06]  /*1a70*/  FSETP.GEU.AND P1, PT, |R33|, 6.5827683646048100446e-37, PT ;  /* 0x036000002100780b */ /* 0x000fcc0003f2e200 */
[----:B-1----:R-:W0:Y:S02]  /*1a80*/  MUFU.RCP64H R13, R3 ;  /* 0x00000003000d7308 */ /* 0x002e240000001800 */
[----:B0-----:R-:W-:-:S08]  /*1a90*/  DFMA R14, -R2, R12, 1 ;  /* 0x3ff00000020e742b */ /* 0x001fd0000000010c */
[----:B------:R-:W-:-:S08]  /*1aa0*/  DFMA R14, R14, R14, R14 ;  /* 0x0000000e0e0e722b */ /* 0x000fd0000000000e */
[----:B------:R-:W-:-:S08]  /*1ab0*/  DFMA R14, R12, R14, R12 ;  /* 0x0000000e0c0e722b */ /* 0x000fd0000000000c */
[----:B------:R-:W-:-:S08]  /*1ac0*/  DFMA R12, -R2, R14, 1 ;  /* 0x3ff00000020c742b */ /* 0x000fd0000000010e */
[----:B------:R-:W-:-:S08]  /*1ad0*/  DFMA R12, R14, R12, R14 ;  /* 0x0000000c0e0c722b */ /* 0x000fd0000000000e */
[----:B------:R-:W-:-:S08]  /*1ae0*/  DMUL R22, R12, R32 ;  /* 0x000000200c167228 */ /* 0x000fd00000000000 */
[----:B------:R-:W-:-:S08]  /*1af0*/  DFMA R14, -R2, R22, R32 ;  /* 0x00000016020e722b */ /* 0x000fd00000000120 */
[----:B------:R-:W-:-:S10]  /*1b00*/  DFMA R22, R12, R14, R22 ;  /* 0x0000000e0c16722b */ /* 0x000fd40000000016 */
[----:B------:R-:W-:-:S05]  /*1b10*/  FFMA R0, RZ, R3, R23 ;  /* 0x00000003ff007223 */ /* 0x000fca0000000017 */
[----:B------:R-:W-:-:S13]  /*1b20*/  FSETP.GT.AND P0, PT, |R0|, 1.469367938527859385e-39, PT ;  /* 0x001000000000780b */ /* 0x000fda0003f04200 */
[----:B------:R-:W-:Y:S05]  /*1b30*/  @P0 BRA P1, `(.L_x_25) ;  /* 0x0000000000140947 */ /* 0x000fea0000800000 */
[----:B------:R-:W-:Y:S01]  /*1b40*/  IMAD.MOV.U32 R21, RZ, RZ, R3 ;  /* 0x000000ffff157224 */ /* 0x000fe200078e0003 */
[----:B------:R-:W-:-:S07]  /*1b50*/  MOV R0, 0x1b70 ;  /* 0x00001b7000007802 */ /* 0x000fce0000000f00 */
[----:B------:R-:W-:Y:S05]  /*1b60*/  CALL.REL.NOINC `($__internal_0_$__cuda_sm20_div_rn_f64_full) ;  /* 0x0000000c00747944 */ /* 0x000fea0003c00000 */
[----:B------:R-:W-:Y:S01]  /*1b70*/  MOV R22, R20 ;  /* 0x0000001400167202 */ /* 0x000fe20000000f00 */
[----:B------:R-:W-:-:S07]  /*1b80*/  IMAD.MOV.U32 R23, RZ, RZ, R21 ;  /* 0x000000ffff177224 */ /* 0x000fce00078e0015 */
.L_x_25:
[----:B------:R-:W-:Y:S01]  /*1b90*/  ISETP.NE.AND P1, PT, R19, R6, PT ;  /* 0x000000061300720c */ /* 0x000fe20003f25270 */
[----:B------:R-:W0:Y:S01]  /*1ba0*/  LDC R0, c[0x0][0x398] ;  /* 0x0000e600ff007b82 */ /* 0x000e220000000800 */
[----:B------:R-:W1:Y:S01]  /*1bb0*/  LDCU UR4, c[0x0][0x39c] ;  /* 0x00007380ff0477ac */ /* 0x000e620008000800 */
[----:B------:R-:W-:-:S06]  /*1bc0*/  DMUL R22, R22, 100 ;  /* 0x4059000016167828 */ /* 0x000fcc0000000000 */
[----:B------:R-:W2:Y:S01]  /*1bd0*/  LDC.64 R2, c[0x0][0x3b0] ;  /* 0x0000ec00ff027b82 */ /* 0x000ea20000000a00 */
[----:B------:R-:W3:Y:S07]  /*1be0*/  F2F.F32.F64 R7, R22 ;  /* 0x0000001600077310 */ /* 0x000eee0000301000 */
[----:B------:R-:W4:Y:S01]  /*1bf0*/  @!P1 LDC.64 R12, c[0x0][0x3b8] ;  /* 0x0000ee00ff0c9b82 */ /* 0x000f220000000a00 */
[----:B-1----:R-:W-:Y:S01]  /*1c00*/  ISETP.GE.AND P0, PT, R6, UR4, PT ;  /* 0x0000000406007c0c */ /* 0x002fe2000bf06270 */
[----:B0-----:R-:W-:-:S02]  /*1c10*/  IMAD R9, R9, R0, R24 ;  /* 0x0000000009097224 */ /* 0x001fc400078e0218 */
[----:B------:R-:W-:Y:S02]  /*1c20*/  @!P1 IMAD R15, R5, R0, R24 ;  /* 0x00000000050f9224 */ /* 0x000fe400078e0218 */
[----:B--2---:R-:W-:-:S05]  /*1c30*/  IMAD.WIDE R2, R9, 0x4, R2 ;  /* 0x0000000409027825 */ /* 0x004fca00078e0202 */
[----:B---3--:R0:W-:Y:S01]  /*1c40*/  STG.E desc[UR6][R2.64], R7 ;  /* 0x0000000702007986 */ /* 0x0081e2000c101906 */
[----:B----4-:R-:W-:-:S05]  /*1c50*/  @!P1 IMAD.WIDE R12, R15, 0x4, R12 ;  /* 0x000000040f0c9825 */ /* 0x010fca00078e020c */
[----:B------:R0:W-:Y:S01]  /*1c60*/  @!P1 STG.E desc[UR6][R12.64], R7 ;  /* 0x000000070c009986 */ /* 0x0001e2000c101906 */
[----:B------:R-:W-:Y:S05]  /*1c70*/  @P0 EXIT ;  /* 0x000000000000094d */ /* 0x000fea0003800000 */
[----:B------:R-:W1:Y:S01]  /*1c80*/  LDCU UR4, c[0x0][0x3a4] ;  /* 0x00007480ff0477ac */ /* 0x000e620008000800 */
[----:B0-----:R-:W-:Y:S01]  /*1c90*/  IMAD.MOV.U32 R7, RZ, RZ, 0x1 ;  /* 0x00000001ff077424 */ /* 0x001fe200078e00ff */
[----:B------:R-:W-:Y:S02]  /*1ca0*/  PRMT R9, RZ, 0x7610, R9 ;  /* 0x00007610ff097816 */ /* 0x000fe40000000009 */
[----:B------:R-:W-:Y:S02]  /*1cb0*/  CS2R R20, SRZ ;  /* 0x0000000000147805 */ /* 0x000fe4000001ff00 */
[----:B------:R-:W-:Y:S01]  /*1cc0*/  @!P1 MOV R20, R22 ;  /* 0x0000001600149202 */ /* 0x000fe20000000f00 */
[----:B------:R-:W-:Y:S01]  /*1cd0*/  @!P1 IMAD.MOV.U32 R21, RZ, RZ, R23 ;  /* 0x000000ffff159224 */ /* 0x000fe200078e0017 */
[----:B------:R-:W-:Y:S02]  /*1ce0*/  @!P1 PRMT R9, R7, 0x7610, R9 ;  /* 0x0000761007099816 */ /* 0x000fe40000000009 */
[----:B-1----:R-:W-:Y:S01]  /*1cf0*/  I2FP.F32.S32 R0, UR4 ;  /* 0x0000000400007c45 */ /* 0x002fe20008201400 */
[----:B------:R-:W-:-:S02]  /*1d00*/  UMOV UR4, 0x40000000 ;  /* 0x4000000000047882 */ /* 0x000fc40000000000 */
[----:B------:R-:W-:Y:S02]  /*1d10*/  MOV R13, UR4 ;  /* 0x00000004000d7c02 */ /* 0x000fe40008000f00 */
[----:B------:R-:W-:-:S04]  /*1d20*/  FADD R2, R0, 1 ;  /* 0x3f80000000027421 */ /* 0x000fc80000000000 */
[----:B------:R-:W0:Y:S08]  /*1d30*/  MUFU.RCP R3, R2 ;  /* 0x0000000200037308 */ /* 0x000e300000001000 */
[----:B------:R-:W1:Y:S01]  /*1d40*/  FCHK P0, R13, R2 ;  /* 0x000000020d007302 */ /* 0x000e620000000000 */
[----:B0-----:R-:W-:-:S04]  /*1d50*/  FFMA R0, -R2, R3, 1 ;  /* 0x3f80000002007423 */ /* 0x001fc80000000103 */
[----:B------:R-:W-:-:S04]  /*1d60*/  FFMA R0, R3, R0, R3 ;  /* 0x0000000003007223 */ /* 0x000fc80000000003 */
[----:B------:R-:W-:-:S04]  /*1d70*/  FFMA R3, R0, 2, RZ ;  /* 0x4000000000037823 */ /* 0x000fc800000000ff */
[----:B------:R-:W-:-:S04]  /*1d80*/  FFMA R4, -R2, R3, 2 ;  /* 0x4000000002047423 */ /* 0x000fc80000000103 */
[----:B------:R-:W-:Y:S01]  /*1d90*/  FFMA R18, R0, R4, R3 ;  /* 0x0000000400127223 */ /* 0x000fe20000000003 */
[----:B-1----:R-:W-:Y:S06]  /*1da0*/  @!P0 BRA `(.L_x_26) ;  /* 0x0000000000108947 */ /* 0x002fec0003800000 */
[----:B------:R-:W-:Y:S02]  /*1db0*/  MOV R3, 0x40000000 ;  /* 0x4000000000037802 */ /* 0x000fe40000000f00 */
[----:B------:R-:W-:-:S07]  /*1dc0*/  MOV R4, 0x1de0 ;  /* 0x00001de000047802 */ /* 0x000fce0000000f00 */
[----:B------:R-:W-:Y:S05]  /*1dd0*/  CALL.REL.NOINC `($__internal_1_$__cuda_sm3x_div_rn_noftz_f32_slowpath) ;  /* 0x0000001000547944 */ /* 0x000fea0003c00000 */
[----:B------:R-:W-:-:S07]  /*1de0*/  IMAD.MOV.U32 R18, RZ, RZ, R2 ;  /* 0x000000ffff127224 */ /* 0x000fce00078e0002 */
.L_x_26:
[----:B------:R-:W0:Y:S01]  /*1df0*/  LDCU UR4, c[0x0][0x3a8] ;  /* 0x00007500ff0477ac */ /* 0x000e220008000800 */
[----:B------:R-:W1:Y:S01]  /*1e00*/  F2F.F64.F32 R18, R18 ;  /* 0x0000001200127310 */ /* 0x000e620000201800 */
[----:B0-----:R-:W-:Y:S01]  /*1e10*/  I2FP.F32.S32 R0, UR4 ;  /* 0x0000000400007c45 */ /* 0x001fe20008201400 */
[----:B------:R-:W-:Y:S02]  /*1e20*/  UMOV UR4, 0x40000000 ;  /* 0x4000000000047882 */ /* 0x000fe40000000000 */
[----:B------:R-:W-:Y:S02]  /*1e30*/  MOV R7, UR4 ;  /* 0x0000000400077c02 */ /* 0x000fe40008000f00 */
[----:B------:R-:W-:-:S04]  /*1e40*/  FADD R2, R0, 1 ;  /* 0x3f80000000027421 */ /* 0x000fc80000000000 */
[----:B------:R-:W0:Y:S08]  /*1e50*/  MUFU.RCP R3, R2 ;  /* 0x0000000200037308 */ /* 0x000e300000001000 */
[----:B------:R-:W2:Y:S01]  /*1e60*/  FCHK P0, R7, R2 ;  /* 0x0000000207007302 */ /* 0x000ea20000000000 */
[----:B0-----:R-:W-:-:S04]  /*1e70*/  FFMA R0, -R2, R3, 1 ;  /* 0x3f80000002007423 */ /* 0x001fc80000000103 */
[----:B------:R-:W-:-:S04]  /*1e80*/  FFMA R0, R3, R0, R3 ;  /* 0x0000000003007223 */ /* 0x000fc80000000003 */
[----:B------:R-:W-:-:S04]  /*1e90*/  FFMA R3, R0, 2, RZ ;  /* 0x4000000000037823 */ /* 0x000fc800000000ff */
[----:B------:R-:W-:-:S04]  /*1ea0*/  FFMA R4, -R2, R3, 2 ;  /* 0x4000000002047423 */ /* 0x000fc80000000103 */
[----:B------:R-:W-:Y:S01]  /*1eb0*/  FFMA R14, R0, R4, R3 ;  /* 0x00000004000e7223 */ /* 0x000fe20000000003 */
[----:B-12---:R-:W-:Y:S06]  /*1ec0*/  @!P0 BRA `(.L_x_27) ;  /* 0x0000000000108947 */ /* 0x006fec0003800000 */
[----:B------:R-:W-:Y:S01]  /*1ed0*/  IMAD.MOV.U32 R3, RZ, RZ, 0x40000000 ;  /* 0x40000000ff037424 */ /* 0x000fe200078e00ff */
[----:B------:R-:W-:-:S07]  /*1ee0*/  MOV R4, 0x1f00 ;  /* 0x00001f0000047802 */ /* 0x000fce0000000f00 */
[----:B------:R-:W-:Y:S05]  /*1ef0*/  CALL.REL.NOINC `($__internal_1_$__cuda_sm3x_div_rn_noftz_f32_slowpath) ;  /* 0x00000010000c7944 */ /* 0x000fea0003c00000 */
[----:B------:R-:W-:-:S07]  /*1f00*/  MOV R14, R2 ;  /* 0x00000002000e7202 */ /* 0x000fce0000000f00 */
.L_x_27:
[----:B------:R-:W0:Y:S01]  /*1f10*/  LDCU UR5, c[0x0][0x3a4] ;  /* 0x00007480ff0577ac */ /* 0x000e220008000800 */
[----:B------:R-:W1:Y:S01]  /*1f20*/  LDC.64 R16, c[0x0][0x3b8] ;  /* 0x0000ee00ff107b82 */ /* 0x000e620000000a00 */
[----:B------:R-:W2:Y:S01]  /*1f30*/  F2F.F64.F32 R14, R14 ;  /* 0x0000000e000e7310 */ /* 0x000ea20000201800 */
[----:B------:R-:W-:Y:S01]  /*1f40*/  HFMA2 R10, -RZ, RZ, 0, 5.9604644775390625e-08 ;  /* 0x00000001ff0a7431 */ /* 0x000fe200000001ff */
[----:B------:R-:W3:Y:S01]  /*1f50*/  LDCU UR8, c[0x0][0x398] ;  /* 0x00007300ff0877ac */ /* 0x000ee20008000800 */
[----:B------:R-:W-:Y:S01]  /*1f60*/  IMAD.MOV.U32 R12, RZ, RZ, R22 ;  /* 0x000000ffff0c7224 */ /* 0x000fe200078e0016 */
[----:B------:R-:W-:Y:S01]  /*1f70*/  MOV R13, R23 ;  /* 0x00000017000d7202 */ /* 0x000fe20000000f00 */
[----:B------:R-:W4:Y:S01]  /*1f80*/  LDCU UR4, c[0x0][0x3a8] ;  /* 0x00007500ff0477ac */ /* 0x000f220008000800 */
[----:B0-----:R-:W-:-:S04]  /*1f90*/  VIADD R11, R11, UR5 ;  /* 0x000000050b0b7c36 */ /* 0x001fc80008000000 */
[--C-:B---3--:R-:W-:Y:S02]  /*1fa0*/  IMAD R11, R11, UR8, R24.reuse ;  /* 0x000000080b0b7c24 */ /* 0x108fe4000f8e0218 */
[----:B------:R-:W-:Y:S01]  /*1fb0*/  IMAD R25, R6, UR8, R24 ;  /* 0x0000000806197c24 */ /* 0x000fe2000f8e0218 */
[----:B--2-4-:R-:W-:-:S12]  /*1fc0*/  UIADD3 UR4, UPT, UPT, -UR4, URZ, URZ ;  /* 0x000000ff04047290 */ /* 0x014fd8000fffe1ff */
.L_x_34:
[----:B------:R-:W0:Y:S08]  /*1fd0*/  LDC.64 R26, c[0x0][0x388] ;  /* 0x0000e200ff1a7b82 */ /* 0x000e300000000a00 */
[----:B------:R-:W2:Y:S01]  /*1fe0*/  LDC.64 R32, c[0x0][0x380] ;  /* 0x0000e000ff207b82 */ /* 0x000ea20000000a00 */
[----:B0-----:R-:W-:-:S05]  /*1ff0*/  IMAD.WIDE R30, R25, 0x4, R26 ;  /* 0x00000004191e7825 */ /* 0x001fca00078e021a */
[----:B------:R-:W3:Y:S01]  /*2000*/  LDG.E.CONSTANT R2, desc[UR6][R30.64] ;  /* 0x000000061e027981 */ /* 0x000ee2000c1e9900 */
[----:B--2---:R-:W-:-:S04]  /*2010*/  IMAD.WIDE R28, R25, 0x4, R32 ;  /* 0x00000004191c7825 */ /* 0x004fc800078e0220 */
[C---:B------:R-:W-:Y:S01]  /*2020*/  IMAD.WIDE R32, R11.reuse, 0x4, R32 ;  /* 0x000000040b207825 */ /* 0x040fe200078e0220 */
[----:B------:R-:W2:Y:S03]  /*2030*/  LDG.E.CONSTANT R3, desc[UR6][R28.64] ;  /* 0x000000061c037981 */ /* 0x000ea6000c1e9900 */
[----:B------:R-:W-:Y:S01]  /*2040*/  IMAD.WIDE R26, R11, 0x4, R26 ;  /* 0x000000040b1a7825 */ /* 0x000fe200078e021a */
[----:B------:R-:W4:Y:S05]  /*2050*/  LDG.E.CONSTANT R0, desc[UR6][R32.64] ;  /* 0x0000000620007981 */ /* 0x000f2a000c1e9900 */
[----:B------:R-:W5:Y:S01]  /*2060*/  LDG.E.CONSTANT R27, desc[UR6][R26.64] ;  /* 0x000000061a1b7981 */ /* 0x000f62000c1e9900 */
[----:B---3--:R-:W-:-:S04]  /*2070*/  FSETP.NAN.AND P0, PT, |R2|, |R2|, PT ;  /* 0x400000020200720b */ /* 0x008fc80003f08200 */
[----:B--2---:R-:W-:-:S04]  /*2080*/  FSETP.NAN.OR P0, PT, |R3|, |R3|, P0 ;  /* 0x400000030300720b */ /* 0x004fc80000708600 */
[----:B----4-:R-:W-:-:S04]  /*2090*/  FSETP.NAN.OR P0, PT, |R0|, |R0|, P0 ;  /* 0x400000000000720b */ /* 0x010fc80000708600 */
[----:B-----5:R-:W-:-:S04]  /*20a0*/  FSETP.NUM.AND P0, PT, |R27|, |R27|, !P0 ;  /* 0x4000001b1b00720b */ /* 0x020fc80004707200 */
[----:B------:R-:W-:-:S04]  /*20b0*/  FSETP.EQ.OR P0, PT, R2, RZ, !P0 ;  /* 0x000000ff0200720b */ /* 0x000fc80004702400 */
[----:B------:R-:W-:-:S13]  /*20c0*/  FSETP.EQ.OR P0, PT, R27, RZ, P0 ;  /* 0x000000ff1b00720b */ /* 0x000fda0000702400 */
[----:B------:R-:W-:Y:S05]  /*20d0*/  @P0 BRA `(.L_x_28) ;  /* 0x0000000400440947 */ /* 0x000fea0003800000 */
[----:B------:R-:W0:Y:S08]  /*20e0*/  MUFU.RCP R7, R2 ;  /* 0x0000000200077308 */ /* 0x000e300000001000 */
[----:B------:R-:W2:Y:S01]  /*20f0*/  FCHK P0, R3, R2 ;  /* 0x0000000203007302 */ /* 0x000ea20000000000 */
[----:B0-----:R-:W-:-:S04]  /*2100*/  FFMA R4, -R2, R7, 1 ;  /* 0x3f80000002047423 */ /* 0x001fc80000000107 */
[----:B------:R-:W-:-:S04]  /*2110*/  FFMA R4, R7, R4, R7 ;  /* 0x0000000407047223 */ /* 0x000fc80000000007 */
[----:B------:R-:W-:-:S04]  /*2120*/  FFMA R7, R3, R4, RZ ;  /* 0x0000000403077223 */ /* 0x000fc800000000ff */
[----:B------:R-:W-:-:S04]  /*2130*/  FFMA R8, -R2, R7, R3 ;  /* 0x0000000702087223 */ /* 0x000fc80000000103 */
[----:B------:R-:W-:Y:S01]  /*2140*/  FFMA R4, R4, R8, R7 ;  /* 0x0000000804047223 */ /* 0x000fe20000000007 */
[----:B--2---:R-:W-:Y:S06]  /*2150*/  @!P0 BRA `(.L_x_29) ;  /* 0x00000000000c8947 */ /* 0x004fec0003800000 */
[----:B------:R-:W-:-:S07]  /*2160*/  MOV R4, 0x2180 ;  /* 0x0000218000047802 */ /* 0x000fce0000000f00 */
[----:B-1----:R-:W-:Y:S05]  /*2170*/  CALL.REL.NOINC `($__internal_1_$__cuda_sm3x_div_rn_noftz_f32_slowpath) ;  /* 0x0000000c006c7944 */ /* 0x002fea0003c00000 */
[----:B------:R-:W-:-:S07]  /*2180*/  IMAD.MOV.U32 R4, RZ, RZ, R2 ;  /* 0x000000ffff047224 */ /* 0x000fce00078e0002 */
.L_x_29:
[----:B------:R-:W-:Y:S01]  /*2190*/  MOV R2, R4 ;  /* 0x0000000400027202 */ /* 0x000fe20000000f00 */
[----:B------:R-:W-:Y:S01]  /*21a0*/  IMAD.MOV.U32 R4, RZ, RZ, 0x3e055027 ;  /* 0x3e055027ff047424 */ /* 0x000fe200078e00ff */
[----:B------:R-:W0:Y:S02]  /*21b0*/  MUFU.RCP R24, R27 ;  /* 0x0000001b00187308 */ /* 0x000e240000001000 */
[----:B------:R-:W-:-:S06]  /*21c0*/  FSETP.GEU.AND P0, PT, R2, 1.175494350822287508e-38, PT ;  /* 0x008000000200780b */ /* 0x000fcc0003f0e000 */
[----:B------:R-:W2:Y:S07]  /*21d0*/  FCHK P1, R0, R27 ;  /* 0x0000001b00007302 */ /* 0x000eae0000020000 */
[----:B------:R-:W-:Y:S01]  /*21e0*/  @!P0 FMUL R2, R2, 8388608 ;  /* 0x4b00000002028820 */ /* 0x000fe20000400000 */
[----:B0-----:R-:W-:-:S03]  /*21f0*/  FFMA R29, -R27, R24, 1 ;  /* 0x3f8000001b1d7423 */ /* 0x001fc60000000118 */
[C---:B------:R-:W-:Y:S01]  /*2200*/  VIADD R3, R2.reuse, 0xc0d55555 ;  /* 0xc0d5555502037836 */ /* 0x040fe20000000000 */
[----:B------:R-:W-:Y:S01]  /*2210*/  FSETP.NEU.AND P2, PT, R2, RZ, PT ;  /* 0x000000ff0200720b */ /* 0x000fe20003f4d000 */
[----:B------:R-:W-:-:S03]  /*2220*/  FFMA R29, R24, R29, R24 ;  /* 0x0000001d181d7223 */ /* 0x000fc60000000018 */
[----:B------:R-:W-:-:S04]  /*2230*/  LOP3.LUT R7, R3, 0xff800000, RZ, 0xc0, !PT ;  /* 0xff80000003077812 */ /* 0x000fc800078ec0ff */
[-C--:B------:R-:W-:Y:S02]  /*2240*/  IADD3 R3, PT, PT, R2, -R7.reuse, RZ ;  /* 0x8000000702037210 */ /* 0x080fe40007ffe0ff */
[----:B------:R-:W-:-:S03]  /*2250*/  I2FP.F32.S32 R7, R7 ;  /* 0x0000000700077245 */ /* 0x000fc60000201400 */
[----:B------:R-:W-:-:S04]  /*2260*/  FADD R3, R3, -1 ;  /* 0xbf80000003037421 */ /* 0x000fc80000000000 */
[----:B------:R-:W-:-:S04]  /*2270*/  FFMA R4, R3, -R4, 0.14084610342979431152 ;  /* 0x3e1039f603047423 */ /* 0x000fc80000000804 */
[----:B------:R-:W-:-:S04]  /*2280*/  FFMA R4, R3, R4, -0.12148627638816833496 ;  /* 0xbdf8cdcc03047423 */ /* 0x000fc80000000004 */
[----:B------:R-:W-:-:S04]  /*2290*/  FFMA R4, R3, R4, 0.13980610668659210205 ;  /* 0x3e0f295503047423 */ /* 0x000fc80000000004 */
[----:B------:R-:W-:-:S04]  /*22a0*/  FFMA R4, R3, R4, -0.16684235632419586182 ;  /* 0xbe2ad8b903047423 */ /* 0x000fc80000000004 */
[----:B------:R-:W-:-:S04]  /*22b0*/  FFMA R4, R3, R4, 0.20012299716472625732 ;  /* 0x3e4ced0b03047423 */ /* 0x000fc80000000004 */
[----:B------:R-:W-:-:S04]  /*22c0*/  FFMA R4, R3, R4, -0.24999669194221496582 ;  /* 0xbe7fff2203047423 */ /* 0x000fc80000000004 */
[----:B------:R-:W-:-:S04]  /*22d0*/  FFMA R4, R3, R4, 0.33333182334899902344 ;  /* 0x3eaaaa7803047423 */ /* 0x000fc80000000004 */
[C---:B------:R-:W-:Y:S01]  /*22e0*/  FFMA R8, R3.reuse, R4, -0.5 ;  /* 0xbf00000003087423 */ /* 0x040fe20000000004 */
[----:B------:R-:W-:Y:S02]  /*22f0*/  FSEL R4, RZ, -23, P0 ;  /* 0xc1b80000ff047808 */ /* 0x000fe40000000000 */
[----:B------:R-:W-:Y:S01]  /*2300*/  ISETP.GT.U32.AND P0, PT, R2, 0x7f7fffff, PT ;  /* 0x7f7fffff0200780c */ /* 0x000fe20003f04070 */
[----:B------:R-:W-:Y:S02]  /*2310*/  FMUL R8, R3, R8 ;  /* 0x0000000803087220 */ /* 0x000fe40000400000 */
[----:B------:R-:W-:Y:S01]  /*2320*/  FFMA R4, R7, 1.1920928955078125e-07, R4 ;  /* 0x3400000007047823 */ /* 0x000fe20000000004 */
[----:B------:R-:W-:Y:S01]  /*2330*/  MOV R7, 0x7f800000 ;  /* 0x7f80000000077802 */ /* 0x000fe20000000f00 */
[----:B------:R-:W-:-:S04]  /*2340*/  FFMA R3, R3, R8, R3 ;  /* 0x0000000803037223 */ /* 0x000fc80000000003 */
[----:B------:R-:W-:Y:S01]  /*2350*/  FFMA R24, R4, 0.69314718246459960938, R3 ;  /* 0x3f31721804187823 */ /* 0x000fe20000000003 */
[----:B------:R-:W-:-:S03]  /*2360*/  FFMA R4, R0, R29, RZ ;  /* 0x0000001d00047223 */ /* 0x000fc600000000ff */
[----:B------:R-:W-:Y:S01]  /*2370*/  @P0 FFMA R24, R2, R7, +INF ;  /* 0x7f80000002180423 */ /* 0x000fe20000000007 */
[----:B------:R-:W-:-:S04]  /*2380*/  FFMA R2, -R27, R4, R0 ;  /* 0x000000041b027223 */ /* 0x000fc80000000100 */
[----:B------:R-:W-:Y:S01]  /*2390*/  FFMA R2, R29, R2, R4 ;  /* 0x000000021d027223 */ /* 0x000fe20000000004 */
[----:B------:R-:W-:Y:S01]  /*23a0*/  FSEL R24, R24, -INF , P2 ;  /* 0xff80000018187808 */ /* 0x000fe20001000000 */
[----:B--2---:R-:W-:Y:S06]  /*23b0*/  @!P1 BRA `(.L_x_30) ;  /* 0x0000000000109947 */ /* 0x004fec0003800000 */
[----:B------:R-:W-:Y:S01]  /*23c0*/  IMAD.MOV.U32 R3, RZ, RZ, R0 ;  /* 0x000000ffff037224 */ /* 0x000fe200078e0000 */
[----:B------:R-:W-:Y:S02]  /*23d0*/  MOV R2, R27 ;  /* 0x0000001b00027202 */ /* 0x000fe40000000f00 */
[----:B------:R-:W-:-:S07]  /*23e0*/  MOV R4, 0x2400 ;  /* 0x0000240000047802 */ /* 0x000fce0000000f00 */
[----:B-1----:R-:W-:Y:S05]  /*23f0*/  CALL.REL.NOINC `($__internal_1_$__cuda_sm3x_div_rn_noftz_f32_slowpath) ;  /* 0x0000000800cc7944 */ /* 0x002fea0003c00000 */
.L_x_30:
[----:B------:R-:W-:Y:S02]  /*2400*/  IMAD.MOV.U32 R0, RZ, RZ, R2 ;  /* 0x000000ffff007224 */ /* 0x000fe400078e0002 */
[----:B------:R-:W-:-:S03]  /*2410*/  HFMA2 R7, -RZ, RZ, 1.5048828125, 33.21875 ;  /* 0x3e055027ff077431 */ /* 0x000fc600000001ff */
[----:B------:R-:W-:-:S13]  /*2420*/  FSETP.GEU.AND P0, PT, R0, 1.175494350822287508e-38, PT ;  /* 0x008000000000780b */ /* 0x000fda0003f0e000 */
[----:B------:R-:W-:-:S05]  /*2430*/  @!P0 FMUL R0, R0, 8388608 ;  /* 0x4b00000000008820 */ /* 0x000fca0000400000 */
[----:B------:R-:W-:-:S04]  /*2440*/  IADD3 R2, PT, PT, R0, -0x3f2aaaab, RZ ;  /* 0xc0d5555500027810 */ /* 0x000fc80007ffe0ff */
[----:B------:R-:W-:-:S05]  /*2450*/  LOP3.LUT R3, R2, 0xff800000, RZ, 0xc0, !PT ;  /* 0xff80000002037812 */ /* 0x000fca00078ec0ff */
[----:B------:R-:W-:Y:S01]  /*2460*/  IMAD.IADD R2, R0, 0x1, -R3 ;  /* 0x0000000100027824 */ /* 0x000fe200078e0a03 */
[----:B------:R-:W-:-:S03]  /*2470*/  I2FP.F32.S32 R3, R3 ;  /* 0x0000000300037245 */ /* 0x000fc60000201400 */
[----:B------:R-:W-:Y:S01]  /*2480*/  FADD R4, R2, -1 ;  /* 0xbf80000002047421 */ /* 0x000fe20000000000 */
[----:B------:R-:W-:Y:S02]  /*2490*/  FSEL R2, RZ, -23, P0 ;  /* 0xc1b80000ff027808 */ /* 0x000fe40000000000 */
[----:B------:R-:W-:Y:S01]  /*24a0*/  ISETP.GT.U32.AND P0, PT, R0, 0x7f7fffff, PT ;  /* 0x7f7fffff0000780c */ /* 0x000fe20003f04070 */
[C---:B------:R-:W-:Y:S02]  /*24b0*/  FFMA R7, R4.reuse, -R7, 0.14084610342979431152 ;  /* 0x3e1039f604077423 */ /* 0x040fe40000000807 */
[----:B------:R-:W-:Y:S01]  /*24c0*/  FFMA R2, R3, 1.1920928955078125e-07, R2 ;  /* 0x3400000003027823 */ /* 0x000fe20000000002 */
[----:B------:R-:W-:Y:S02]  /*24d0*/  IMAD.MOV.U32 R3, RZ, RZ, 0x7f800000 ;  /* 0x7f800000ff037424 */ /* 0x000fe400078e00ff */
        /* <DEDUP_REMOVED lines=13> */
[----:B------:R-:W-:-:S04]  /*25b0*/  FADD R24, R24, -R3 ;  /* 0x8000000318187221 */ /* 0x000fc80000000000 */
[----:B------:R-:W0:Y:S02]  /*25c0*/  F2F.F64.F32 R2, R24 ;  /* 0x0000001800027310 */ /* 0x000e240000201800 */
[----:B0-----:R-:W-:-:S08]  /*25d0*/  DFMA R2, R2, 100, -R12 ;  /* 0x405900000202782b */ /* 0x001fd0000000080c */
[----:B------:R-:W-:-:S11]  /*25e0*/  DFMA R12, R18, R2, R12 ;  /* 0x00000002120c722b */ /* 0x000fd6000000000c */
.L_x_28:
[----:B------:R-:W0:Y:S01]  /*25f0*/  LDC.64 R2, c[0x0][0x3b0] ;  /* 0x0000ec00ff027b82 */ /* 0x000e220000000a00 */
[----:B------:R-:W2:Y:S01]  /*2600*/  F2F.F32.F64 R7, R12 ;  /* 0x0000000c00077310 */ /* 0x000ea20000301000 */
[----:B------:R-:W-:Y:S01]  /*2610*/  LOP3.LUT P0, RZ, R9, 0xff, RZ, 0xc0, !PT ;  /* 0x000000ff09ff7812 */ /* 0x000fe2000780c0ff */
[----:B0-----:R-:W-:-:S05]  /*2620*/  IMAD.WIDE R2, R25, 0x4, R2 ;  /* 0x0000000419027825 */ /* 0x001fca00078e0202 */
[----:B--2---:R0:W-:Y:S07]  /*2630*/  STG.E desc[UR6][R2.64], R7 ;  /* 0x0000000702007986 */ /* 0x0041ee000c101906 */
[----:B------:R-:W-:Y:S05]  /*2640*/  @P0 BRA `(.L_x_31) ;  /* 0x0000000000840947 */ /* 0x000fea0003800000 */
[----:B------:R-:W-:-:S13]  /*2650*/  ISETP.GE.AND P0, PT, R6, R5, PT ;  /* 0x000000050600720c */ /* 0x000fda0003f06270 */
[----:B------:R-:W-:Y:S01]  /*2660*/  @!P0 DADD R22, R22, R12 ;  /* 0x0000000016168229 */ /* 0x000fe2000000000c */
[----:B------:R-:W-:Y:S02]  /*2670*/  @!P0 IADD3 R10, PT, PT, R10, 0x1, RZ ;  /* 0x000000010a0a8810 */ /* 0x000fe40007ffe0ff */
[----:B------:R-:W-:Y:S01]  /*2680*/  @!P0 PRMT R9, RZ, 0x7610, R9 ;  /* 0x00007610ff098816 */ /* 0x000fe20000000009 */
[----:B------:R-:W-:Y:S07]  /*2690*/  @!P0 BRA `(.L_x_32) ;  /* 0x0000000000888947 */ /* 0x000fee0003800000 */
[----:B------:R-:W-:Y:S01]  /*26a0*/  UISETP.NE.AND UP0, UPT, UR4, -0x2, UPT ;  /* 0xfffffffe0400788c */ /* 0x000fe2000bf05270 */
[----:B------:R-:W-:-:S08]  /*26b0*/  PRMT R9, RZ, 0x7610, R9 ;  /* 0x00007610ff097816 */ /* 0x000fd00000000009 */
[----:B------:R-:W-:Y:S05]  /*26c0*/  BRA.U UP0, `(.L_x_32) ;  /* 0x00000001007c7547 */ /* 0x000fea000b800000 */
[----:B0-----:R-:W0:Y:S01]  /*26d0*/  I2F.F64 R2, R10 ;  /* 0x0000000a00027312 */ /* 0x001e220000201c00 */
[----:B------:R-:W-:Y:S01]  /*26e0*/  IMAD.MOV.U32 R8, RZ, RZ, 0x1 ;  /* 0x00000001ff087424 */ /* 0x000fe200078e00ff */
[----:B------:R-:W-:-:S06]  /*26f0*/  FSETP.GEU.AND P1, PT, |R23|, 6.5827683646048100446e-37, PT ;  /* 0x036000001700780b */ /* 0x000fcc0003f2e200 */
[----:B0-----:R-:W0:Y:S02]  /*2700*/  MUFU.RCP64H R9, R3 ;  /* 0x0000000300097308 */ /* 0x001e240000001800 */
        /* <DEDUP_REMOVED lines=11> */
[----:B------:R-:W-:Y:S01]  /*27c0*/  MOV R21, R3 ;  /* 0x0000000300157202 */ /* 0x000fe20000000f00 */
[----:B------:R-:W-:Y:S01]  /*27d0*/  IMAD.MOV.U32 R32, RZ, RZ, R22 ;  /* 0x000000ffff207224 */ /* 0x000fe200078e0016 */
[----:B------:R-:W-:Y:S02]  /*27e0*/  MOV R33, R23 ;  /* 0x0000001700217202 */ /* 0x000fe40000000f00 */
[----:B------:R-:W-:-:S07]  /*27f0*/  MOV R0, 0x2810 ;  /* 0x0000281000007802 */ /* 0x000fce0000000f00 */
[----:B-1----:R-:W-:Y:S05]  /*2800*/  CALL.REL.NOINC `($__internal_0_$__cuda_sm20_div_rn_f64_full) ;  /* 0x00000000004c7944 */ /* 0x002fea0003c00000 */
.L_x_33:
[----:B------:R-:W0:Y:S01]  /*2810*/  F2F.F32.F64 R7, R20 ;  /* 0x0000001400077310 */ /* 0x000e220000301000 */
[----:B-1----:R-:W-:-:S04]  /*2820*/  IMAD.WIDE R2, R25, 0x4, R16 ;  /* 0x0000000419027825 */ /* 0x002fc800078e0210 */
[----:B------:R-:W-:Y:S01]  /*2830*/  IMAD.MOV.U32 R9, RZ, RZ, 0x1 ;  /* 0x00000001ff097424 */ /* 0x000fe200078e00ff */
[----:B0-----:R2:W-:Y:S01]  /*2840*/  STG.E desc[UR6][R2.64], R7 ;  /* 0x0000000702007986 */ /* 0x0015e2000c101906 */
[----:B------:R-:W-:Y:S05]  /*2850*/  BRA `(.L_x_32) ;  /* 0x0000000000187947 */ /* 0x000fea0003800000 */
.L_x_31:
[----:B0-----:R-:W-:Y:S01]  /*2860*/  DADD R2, -R20, R12 ;  /* 0x0000000014027229 */ /* 0x001fe2000000010c */
[----:B------:R-:W-:-:S07]  /*2870*/  MOV R9, 0x1 ;  /* 0x0000000100097802 */ /* 0x000fce0000000f00 */
[----:B------:R-:W-:Y:S01]  /*2880*/  DFMA R20, R14, R2, R20 ;  /* 0x000000020e14722b */ /* 0x000fe20000000014 */
[----:B-1----:R-:W-:-:S05]  /*2890*/  IMAD.WIDE R2, R25, 0x4, R16 ;  /* 0x0000000419027825 */ /* 0x002fca00078e0210 */
[----:B------:R-:W0:Y:S02]  /*28a0*/  F2F.F32.F64 R7, R20 ;  /* 0x0000001400077310 */ /* 0x000e240000301000 */
[----:B0-----:R0:W-:Y:S03]  /*28b0*/  STG.E desc[UR6][R2.64], R7 ;  /* 0x0000000702007986 */ /* 0x0011e6000c101906 */
.L_x_32:
[----:B0-2---:R-:W0:Y:S01]  /*28c0*/  LDC.64 R2, c[0x0][0x398] ;  /* 0x0000e600ff027b82 */ /* 0x005e220000000a00 */
[----:B------:R-:W-:Y:S01]  /*28d0*/  VIADD R6, R6, 0x1 ;  /* 0x0000000106067836 */ /* 0x000fe20000000000 */
[----:B------:R-:W-:-:S04]  /*28e0*/  UIADD3 UR4, UPT, UPT, UR4, 0x1, URZ ;  /* 0x0000000104047890 */ /* 0x000fc8000fffe0ff */
[----:B0-----:R-:W-:Y:S01]  /*28f0*/  ISETP.GE.AND P0, PT, R6, R3, PT ;  /* 0x000000030600720c */ /* 0x001fe20003f06270 */
[----:B------:R-:W-:Y:S01]  /*2900*/  IMAD.IADD R25, R25, 0x1, R2 ;  /* 0x0000000119197824 */ /* 0x000fe200078e0202 */
[----:B------:R-:W-:-:S11]  /*2910*/  IADD3 R11, PT, PT, R11, R2, RZ ;  /* 0x000000020b0b7210 */ /* 0x000fd60007ffe0ff */
[----:B------:R-:W-:Y:S05]  /*2920*/  @!P0 BRA `(.L_x_34) ;  /* 0xfffffff400a88947 */ /* 0x000fea000383ffff */
[----:B------:R-:W-:Y:S05]  /*2930*/  EXIT ;  /* 0x000000000000794d */ /* 0x000fea0003800000 */
        .weak           $__internal_0_$__cuda_sm20_div_rn_f64_full
        .type           $__internal_0_$__cuda_sm20_div_rn_f64_full,@function
        .size           $__internal_0_$__cuda_sm20_div_rn_f64_full,($__internal_1_$__cuda_sm3x_div_rn_noftz_f32_slowpath - $__internal_0_$__cuda_sm20_div_rn_f64_full)
$__internal_0_$__cuda_sm20_div_rn_f64_full:
[C---:B------:R-:W-:Y:S01]  /*2940*/  FSETP.GEU.AND P0, PT, |R21|.reuse, 1.469367938527859385e-39, PT ;  /* 0x001000001500780b */ /* 0x040fe20003f0e200 */
[----:B------:R-:W-:Y:S01]  /*2950*/  IMAD.MOV.U32 R8, RZ, RZ, 0x1ca00000 ;  /* 0x1ca00000ff087424 */ /* 0x000fe200078e00ff */
[C---:B------:R-:W-:Y:S02]  /*2960*/  LOP3.LUT R36, R21.reuse, 0x800fffff, RZ, 0xc0, !PT ;  /* 0x800fffff15247812 */ /* 0x040fe400078ec0ff */
[----:B------:R-:W-:Y:S02]  /*2970*/  MOV R20, R2 ;  /* 0x0000000200147202 */ /* 0x000fe40000000f00 */
[----:B------:R-:W-:Y:S01]  /*2980*/  LOP3.LUT R37, R36, 0x3ff00000, RZ, 0xfc, !PT ;  /* 0x3ff0000024257812 */ /* 0x000fe200078efcff */
[----:B------:R-:W-:Y:S01]  /*2990*/  IMAD.MOV.U32 R36, RZ, RZ, R2 ;  /* 0x000000ffff247224 */ /* 0x000fe200078e0002 */
[----:B------:R-:W-:Y:S02]  /*29a0*/  MOV R2, 0x1 ;  /* 0x0000000100027802 */ /* 0x000fe40000000f00 */
[----:B------:R-:W-:-:S03]  /*29b0*/  LOP3.LUT R4, R21, 0x7ff00000, RZ, 0xc0, !PT ;  /* 0x7ff0000015047812 */ /* 0x000fc600078ec0ff */
[----:B------:R-:W-:-:S06]  /*29c0*/  @!P0 DMUL R36, R20, 8.98846567431157953865e+307 ;  /* 0x7fe0000014248828 */ /* 0x000fcc0000000000 */
[----:B------:R-:W0:Y:S02]  /*29d0*/  MUFU.RCP64H R3, R37 ;  /* 0x0000002500037308 */ /* 0x000e240000001800 */
[----:B0-----:R-:W-:-:S08]  /*29e0*/  DFMA R26, R2, -R36, 1 ;  /* 0x3ff00000021a742b */ /* 0x001fd00000000824 */
[----:B------:R-:W-:-:S08]  /*29f0*/  DFMA R26, R26, R26, R26 ;  /* 0x0000001a1a1a722b */ /* 0x000fd0000000001a */
[----:B------:R-:W-:Y:S01]  /*2a00*/  DFMA R26, R2, R26, R2 ;  /* 0x0000001a021a722b */ /* 0x000fe20000000002 */
[----:B------:R-:W-:Y:S01]  /*2a10*/  MOV R3, R33 ;  /* 0x0000002100037202 */ /* 0x000fe20000000f00 */
[----:B------:R-:W-:-:S03]  /*2a20*/  IMAD.MOV.U32 R2, RZ, RZ, R32 ;  /* 0x000000ffff027224 */ /* 0x000fc600078e0020 */
[----:B------:R-:W-:Y:S01]  /*2a30*/  LOP3.LUT R7, R3, 0x7ff00000, RZ, 0xc0, !PT ;  /* 0x7ff0000003077812 */ /* 0x000fe200078ec0ff */
[----:B------:R-:W-:Y:S02]  /*2a40*/  IMAD.MOV.U32 R32, RZ, RZ, R2 ;  /* 0x000000ffff207224 */ /* 0x000fe400078e0002 */
[C---:B------:R-:W-:Y:S01]  /*2a50*/  DFMA R30, R26.reuse, -R36, 1 ;  /* 0x3ff000001a1e742b */ /* 0x040fe20000000824 */
[----:B------:R-:W-:Y:S02]  /*2a60*/  ISETP.GE.U32.AND P1, PT, R7, R4, PT ;  /* 0x000000040700720c */ /* 0x000fe40003f26070 */
[----:B------:R-:W-:Y:S02]  /*2a70*/  MOV R34, R7 ;  /* 0x0000000700227202 */ /* 0x000fe40000000f00 */
[----:B------:R-:W-:Y:S02]  /*2a80*/  SEL R33, R8, 0x63400000, !P1 ;  /* 0x6340000008217807 */ /* 0x000fe40004800000 */
[----:B------:R-:W-:Y:S01]  /*2a90*/  FSETP.GEU.AND P1, PT, |R3|, 1.469367938527859385e-39, PT ;  /* 0x001000000300780b */ /* 0x000fe20003f2e200 */
[----:B------:R-:W-:Y:S01]  /*2aa0*/  DFMA R30, R26, R30, R26 ;  /* 0x0000001e1a1e722b */ /* 0x000fe2000000001a */
[----:B------:R-:W-:-:S11]  /*2ab0*/  LOP3.LUT R33, R33, 0x800fffff, R3, 0xf8, !PT ;  /* 0x800fffff21217812 */ /* 0x000fd600078ef803 */
[----:B------:R-:W-:Y:S05]  /*2ac0*/  @P1 BRA `(.L_x_35) ;  /* 0x0000000000201947 */ /* 0x000fea0003800000 */
[----:B------:R-:W-:-:S04]  /*2ad0*/  LOP3.LUT R26, R21, 0x7ff00000, RZ, 0xc0, !PT ;  /* 0x7ff00000151a7812 */ /* 0x000fc800078ec0ff */
[----:B------:R-:W-:Y:S02]  /*2ae0*/  ISETP.GE.U32.AND P1, PT, R7, R26, PT ;  /* 0x0000001a0700720c */ /* 0x000fe40003f26070 */
[----:B------:R-:W-:Y:S02]  /*2af0*/  MOV R26, RZ ;  /* 0x000000ff001a7202 */ /* 0x000fe40000000f00 */
[----:B------:R-:W-:-:S04]  /*2b00*/  SEL R27, R8, 0x63400000, !P1 ;  /* 0x63400000081b7807 */ /* 0x000fc80004800000 */
[----:B------:R-:W-:-:S04]  /*2b10*/  LOP3.LUT R27, R27, 0x80000000, R3, 0xf8, !PT ;  /* 0x800000001b1b7812 */ /* 0x000fc800078ef803 */
[----:B------:R-:W-:-:S06]  /*2b20*/  LOP3.LUT R27, R27, 0x100000, RZ, 0xfc, !PT ;  /* 0x001000001b1b7812 */ /* 0x000fcc00078efcff */
[----:B------:R-:W-:-:S10]  /*2b30*/  DFMA R32, R32, 2, -R26 ;  /* 0x400000002020782b */ /* 0x000fd4000000081a */
[----:B------:R-:W-:-:S07]  /*2b40*/  LOP3.LUT R34, R33, 0x7ff00000, RZ, 0xc0, !PT ;  /* 0x7ff0000021227812 */ /* 0x000fce00078ec0ff */
.L_x_35:
[----:B------:R-:W-:Y:S01]  /*2b50*/  DMUL R26, R30, R32 ;  /* 0x000000201e1a7228 */ /* 0x000fe20000000000 */
[----:B------:R-:W-:-:S07]  /*2b60*/  @!P0 LOP3.LUT R4, R37, 0x7ff00000, RZ, 0xc0, !PT ;  /* 0x7ff0000025048812 */ /* 0x000fce00078ec0ff */
[----:B------:R-:W-:-:S08]  /*2b70*/  DFMA R28, R26, -R36, R32 ;  /* 0x800000241a1c722b */ /* 0x000fd00000000020 */
[----:B------:R-:W-:Y:S01]  /*2b80*/  DFMA R28, R30, R28, R26 ;  /* 0x0000001c1e1c722b */ /* 0x000fe2000000001a */
[----:B------:R-:W-:Y:S01]  /*2b90*/  VIADD R26, R34, 0xffffffff ;  /* 0xffffffff221a7836 */ /* 0x000fe20000000000 */
[----:B------:R-:W-:-:S04]  /*2ba0*/  IADD3 R27, PT, PT, R4, -0x1, RZ ;  /* 0xffffffff041b7810 */ /* 0x000fc80007ffe0ff */
[----:B------:R-:W-:-:S04]  /*2bb0*/  ISETP.GT.U32.AND P0, PT, R26, 0x7feffffe, PT ;  /* 0x7feffffe1a00780c */ /* 0x000fc80003f04070 */
[----:B------:R-:W-:-:S13]  /*2bc0*/  ISETP.GT.U32.OR P0, PT, R27, 0x7feffffe, P0 ;  /* 0x7feffffe1b00780c */ /* 0x000fda0000704470 */
[----:B------:R-:W-:Y:S05]  /*2bd0*/  @P0 BRA `(.L_x_36) ;  /* 0x00000000006c0947 */ /* 0x000fea0003800000 */
[----:B------:R-:W-:-:S04]  /*2be0*/  LOP3.LUT R4, R21, 0x7ff00000, RZ, 0xc0, !PT ;  /* 0x7ff0000015047812 */ /* 0x000fc800078ec0ff */
[CC--:B------:R-:W-:Y:S02]  /*2bf0*/  VIADDMNMX R2, R7.reuse, -R4.reuse, 0xb9600000, !PT ;  /* 0xb960000007027446 */ /* 0x0c0fe40007800904 */
[----:B------:R-:W-:Y:S02]  /*2c00*/  ISETP.GE.U32.AND P0, PT, R7, R4, PT ;  /* 0x000000040700720c */ /* 0x000fe40003f06070 */
[----:B------:R-:W-:Y:S02]  /*2c10*/  VIMNMX R2, PT, PT, R2, 0x46a00000, PT ;  /* 0x46a0000002027848 */ /* 0x000fe40003fe0100 */
[----:B------:R-:W-:-:S05]  /*2c20*/  SEL R3, R8, 0x63400000, !P0 ;  /* 0x6340000008037807 */ /* 0x000fca0004000000 */
[----:B------:R-:W-:Y:S02]  /*2c30*/  IMAD.IADD R4, R2, 0x1, -R3 ;  /* 0x0000000102047824 */ /* 0x000fe400078e0a03 */
[----:B------:R-:W-:-:S03]  /*2c40*/  IMAD.MOV.U32 R2, RZ, RZ, RZ ;  /* 0x000000ffff027224 */ /* 0x000fc600078e00ff */
[----:B------:R-:W-:-:S06]  /*2c50*/  IADD3 R3, PT, PT, R4, 0x7fe00000, RZ ;  /* 0x7fe0000004037810 */ /* 0x000fcc0007ffe0ff */
[----:B------:R-:W-:-:S10]  /*2c60*/  DMUL R26, R28, R2 ;  /* 0x000000021c1a7228 */ /* 0x000fd40000000000 */
[----:B------:R-:W-:-:S13]  /*2c70*/  FSETP.GTU.AND P0, PT, |R27|, 1.469367938527859385e-39, PT ;  /* 0x001000001b00780b */ /* 0x000fda0003f0c200 */
[----:B------:R-:W-:Y:S05]  /*2c80*/  @P0 BRA `(.L_x_37) ;  /* 0x0000000000940947 */ /* 0x000fea0003800000 */
[----:B------:R-:W-:Y:S01]  /*2c90*/  DFMA R32, R28, -R36, R32 ;  /* 0x800000241c20722b */ /* 0x000fe20000000020 */
[----:B------:R-:W-:-:S09]  /*2ca0*/  MOV R20, RZ ;  /* 0x000000ff00147202 */ /* 0x000fd20000000f00 */
[C---:B------:R-:W-:Y:S02]  /*2cb0*/  FSETP.NEU.AND P0, PT, R33.reuse, RZ, PT ;  /* 0x000000ff2100720b */ /* 0x040fe40003f0d000 */
[----:B------:R-:W-:-:S04]  /*2cc0*/  LOP3.LUT R7, R33, 0x80000000, R21, 0x48, !PT ;  /* 0x8000000021077812 */ /* 0x000fc800078e4815 */
[----:B------:R-:W-:-:S07]  /*2cd0*/  LOP3.LUT R21, R7, R3, RZ, 0xfc, !PT ;  /* 0x0000000307157212 */ /* 0x000fce00078efcff */
[----:B------:R-:W-:Y:S05]  /*2ce0*/  @!P0 BRA `(.L_x_37) ;  /* 0x00000000007c8947 */ /* 0x000fea0003800000 */
[----:B------:R-:W-:Y:S01]  /*2cf0*/  IMAD.MOV R3, RZ, RZ, -R4 ;  /* 0x000000ffff037224 */ /* 0x000fe200078e0a04 */
[----:B------:R-:W-:Y:S01]  /*2d00*/  MOV R2, RZ ;  /* 0x000000ff00027202 */ /* 0x000fe20000000f00 */
[----:B------:R-:W-:-:S05]  /*2d10*/  DMUL.RP R20, R28, R20 ;  /* 0x000000141c147228 */ /* 0x000fca0000008000 */
[----:B------:R-:W-:-:S05]  /*2d20*/  DFMA R2, R26, -R2, R28 ;  /* 0x800000021a02722b */ /* 0x000fca000000001c */
[----:B------:R-:W-:Y:S02]  /*2d30*/  LOP3.LUT R7, R21, R7, RZ, 0x3c, !PT ;  /* 0x0000000715077212 */ /* 0x000fe400078e3cff */
[----:B------:R-:W-:-:S04]  /*2d40*/  IADD3 R2, PT, PT, -R4, -0x43300000, RZ ;  /* 0xbcd0000004027810 */ /* 0x000fc80007ffe1ff */
[----:B------:R-:W-:-:S04]  /*2d50*/  FSETP.NEU.AND P0, PT, |R3|, R2, PT ;  /* 0x000000020300720b */ /* 0x000fc80003f0d200 */
[----:B------:R-:W-:Y:S02]  /*2d60*/  FSEL R26, R20, R26, !P0 ;  /* 0x0000001a141a7208 */ /* 0x000fe40004000000 */
[----:B------:R-:W-:Y:S01]  /*2d70*/  FSEL R27, R7, R27, !P0 ;  /* 0x0000001b071b7208 */ /* 0x000fe20004000000 */
[----:B------:R-:W-:Y:S06]  /*2d80*/  BRA `(.L_x_37) ;  /* 0x0000000000547947 */ /* 0x000fec0003800000 */
.L_x_36:
[----:B------:R-:W-:-:S14]  /*2d90*/  DSETP.NAN.AND P0, PT, R2, R2, PT ;  /* 0x000000020200722a */ /* 0x000fdc0003f08000 */
[----:B------:R-:W-:Y:S05]  /*2da0*/  @P0 BRA `(.L_x_38) ;  /* 0x0000000000440947 */ /* 0x000fea0003800000 */
[----:B------:R-:W-:-:S14]  /*2db0*/  DSETP.NAN.AND P0, PT, R20, R20, PT ;  /* 0x000000141400722a */ /* 0x000fdc0003f08000 */
[----:B------:R-:W-:Y:S05]  /*2dc0*/  @P0 BRA `(.L_x_39) ;  /* 0x0000000000300947 */ /* 0x000fea0003800000 */
[----:B------:R-:W-:Y:S01]  /*2dd0*/  ISETP.NE.AND P0, PT, R34, R4, PT ;  /* 0x000000042200720c */ /* 0x000fe20003f05270 */
[----:B------:R-:W-:Y:S01]  /*2de0*/  IMAD.MOV.U32 R26, RZ, RZ, 0x0 ;  /* 0x00000000ff1a7424 */ /* 0x000fe200078e00ff */
[----:B------:R-:W-:-:S11]  /*2df0*/  MOV R27, 0xfff80000 ;  /* 0xfff80000001b7802 */ /* 0x000fd60000000f00 */
[----:B------:R-:W-:Y:S05]  /*2e00*/  @!P0 BRA `(.L_x_37) ;  /* 0x0000000000348947 */ /* 0x000fea0003800000 */
[----:B------:R-:W-:Y:S02]  /*2e10*/  ISETP.NE.AND P0, PT, R34, 0x7ff00000, PT ;  /* 0x7ff000002200780c */ /* 0x000fe40003f05270 */
[----:B------:R-:W-:Y:S02]  /*2e20*/  LOP3.LUT R27, R3, 0x80000000, R21, 0x48, !PT ;  /* 0x80000000031b7812 */ /* 0x000fe400078e4815 */
[----:B------:R-:W-:-:S13]  /*2e30*/  ISETP.EQ.OR P0, PT, R4, RZ, !P0 ;  /* 0x000000ff0400720c */ /* 0x000fda0004702670 */
[----:B------:R-:W-:Y:S01]  /*2e40*/  @P0 LOP3.LUT R2, R27, 0x7ff00000, RZ, 0xfc, !PT ;  /* 0x7ff000001b020812 */ /* 0x000fe200078efcff */
[----:B------:R-:W-:Y:S01]  /*2e50*/  @!P0 IMAD.MOV.U32 R26, RZ, RZ, RZ ;  /* 0x000000ffff1a8224 */ /* 0x000fe200078e00ff */
[----:B------:R-:W-:-:S03]  /*2e60*/  @P0 MOV R26, RZ ;  /* 0x000000ff001a0202 */ /* 0x000fc60000000f00 */
[----:B------:R-:W-:Y:S01]  /*2e70*/  @P0 IMAD.MOV.U32 R27, RZ, RZ, R2 ;  /* 0x000000ffff1b0224 */ /* 0x000fe200078e0002 */
[----:B------:R-:W-:Y:S06]  /*2e80*/  BRA `(.L_x_37) ;  /* 0x0000000000147947 */ /* 0x000fec0003800000 */
.L_x_39:
[----:B------:R-:W-:Y:S02]  /*2e90*/  LOP3.LUT R27, R21, 0x80000, RZ, 0xfc, !PT ;  /* 0x00080000151b7812 */ /* 0x000fe400078efcff */
[----:B------:R-:W-:Y:S01]  /*2ea0*/  MOV R26, R20 ;  /* 0x00000014001a7202 */ /* 0x000fe20000000f00 */
[----:B------:R-:W-:Y:S06]  /*2eb0*/  BRA `(.L_x_37) ;  /* 0x0000000000087947 */ /* 0x000fec0003800000 */
.L_x_38:
[----:B------:R-:W-:Y:S01]  /*2ec0*/  LOP3.LUT R27, R3, 0x80000, RZ, 0xfc, !PT ;  /* 0x00080000031b7812 */ /* 0x000fe200078efcff */
[----:B------:R-:W-:-:S07]  /*2ed0*/  IMAD.MOV.U32 R26, RZ, RZ, R2 ;  /* 0x000000ffff1a7224 */ /* 0x000fce00078e0002 */
.L_x_37:
[----:B------:R-:W-:Y:S01]  /*2ee0*/  MOV R2, R0 ;  /* 0x0000000000027202 */ /* 0x000fe20000000f00 */
[----:B------:R-:W-:Y:S01]  /*2ef0*/  IMAD.MOV.U32 R3, RZ, RZ, 0x0 ;  /* 0x00000000ff037424 */ /* 0x000fe200078e00ff */
[----:B------:R-:W-:Y:S01]  /*2f00*/  MOV R20, R26 ;  /* 0x0000001a00147202 */ /* 0x000fe20000000f00 */
[----:B------:R-:W-:Y:S02]  /*2f10*/  IMAD.MOV.U32 R21, RZ, RZ, R27 ;  /* 0x000000ffff157224 */ /* 0x000fe400078e001b */
[----:B------:R-:W-:Y:S05]  /*2f20*/  RET.REL.NODEC R2 `(rsmk_many_series_one_param_time_major_ema_ema_f32) ;  /* 0xffffffd002347950 */ /* 0x000fea0003c3ffff */
        .weak           $__internal_1_$__cuda_sm3x_div_rn_noftz_f32_slowpath
        .type           $__internal_1_$__cuda_sm3x_div_rn_noftz_f32_slowpath,@function
        .size           $__internal_1_$__cuda_sm3x_div_rn_noftz_f32_slowpath,(.L_x_138 - $__internal_1_$__cuda_sm3x_div_rn_noftz_f32_slowpath)
$__internal_1_$__cuda_sm3x_div_rn_noftz_f32_slowpath:
[----:B------:R-:W-:Y:S02]  /*2f30*/  SHF.R.U32.HI R7, RZ, 0x17, R2 ;  /* 0x00000017ff077819 */ /* 0x000fe40000011602 */
[----:B------:R-:W-:Y:S02]  /*2f40*/  SHF.R.U32.HI R26, RZ, 0x17, R3 ;  /* 0x00000017ff1a7819 */ /* 0x000fe40000011603 */
[----:B------:R-:W-:Y:S02]  /*2f50*/  LOP3.LUT R7, R7, 0xff, RZ, 0xc0, !PT ;  /* 0x000000ff07077812 */ /* 0x000fe400078ec0ff */
[----:B------:R-:W-:Y:S02]  /*2f60*/  LOP3.LUT R26, R26, 0xff, RZ, 0xc0, !PT ;  /* 0x000000ff1a1a7812 */ /* 0x000fe400078ec0ff */
[----:B------:R-:W-:-:S03]  /*2f70*/  IADD3 R28, PT, PT, R7, -0x1, RZ ;  /* 0xffffffff071c7810 */ /* 0x000fc60007ffe0ff */
[----:B------:R-:W-:Y:S01]  /*2f80*/  VIADD R29, R26, 0xffffffff ;  /* 0xffffffff1a1d7836 */ /* 0x000fe20000000000 */
[----:B------:R-:W-:-:S04]  /*2f90*/  ISETP.GT.U32.AND P0, PT, R28, 0xfd, PT ;  /* 0x000000fd1c00780c */ /* 0x000fc80003f04070 */
[----:B------:R-:W-:-:S13]  /*2fa0*/  ISETP.GT.U32.OR P0, PT, R29, 0xfd, P0 ;  /* 0x000000fd1d00780c */ /* 0x000fda0000704470 */
[----:B------:R-:W-:Y:S01]  /*2fb0*/  @!P0 MOV R8, RZ ;  /* 0x000000ff00088202 */ /* 0x000fe20000000f00 */
[----:B------:R-:W-:Y:S06]  /*2fc0*/  @!P0 BRA `(.L_x_40) ;  /* 0x00000000005c8947 */ /* 0x000fec0003800000 */
[----:B------:R-:W-:Y:S02]  /*2fd0*/  FSETP.GTU.FTZ.AND P0, PT, |R3|, +INF , PT ;  /* 0x7f8000000300780b */ /* 0x000fe40003f1c200 */
[----:B------:R-:W-:-:S04]  /*2fe0*/  FSETP.GTU.FTZ.AND P1, PT, |R2|, +INF , PT ;  /* 0x7f8000000200780b */ /* 0x000fc80003f3c200 */
[----:B------:R-:W-:-:S13]  /*2ff0*/  PLOP3.LUT P0, PT, P0, P1, PT, 0xf8, 0x8f ;  /* 0x00000000008f781c */ /* 0x000fda0000703f70 */
[----:B------:R-:W-:Y:S05]  /*3000*/  @P0 BRA `(.L_x_41) ;  /* 0x0000000400440947 */ /* 0x000fea0003800000 */
[----:B------:R-:W-:-:S13]  /*3010*/  LOP3.LUT P0, RZ, R2, 0x7fffffff, R3, 0xc8, !PT ;  /* 0x7fffffff02ff7812 */ /* 0x000fda000780c803 */
[----:B------:R-:W-:Y:S05]  /*3020*/  @!P0 BRA `(.L_x_42) ;  /* 0x0000000400348947 */ /* 0x000fea0003800000 */
[C---:B------:R-:W-:Y:S02]  /*3030*/  FSETP.NEU.FTZ.AND P3, PT, |R3|.reuse, +INF , PT ;  /* 0x7f8000000300780b */ /* 0x040fe40003f7d200 */
[----:B------:R-:W-:Y:S02]  /*3040*/  FSETP.NEU.FTZ.AND P1, PT, |R2|, +INF , PT ;  /* 0x7f8000000200780b */ /* 0x000fe40003f3d200 */
[----:B------:R-:W-:-:S11]  /*3050*/  FSETP.NEU.FTZ.AND P0, PT, |R3|, +INF , PT ;  /* 0x7f8000000300780b */ /* 0x000fd60003f1d200 */
[----:B------:R-:W-:Y:S05]  /*3060*/  @!P1 BRA !P3, `(.L_x_42) ;  /* 0x0000000400249947 */ /* 0x000fea0005800000 */
[----:B------:R-:W-:-:S04]  /*3070*/  LOP3.LUT P3, RZ, R3, 0x7fffffff, RZ, 0xc0, !PT ;  /* 0x7fffffff03ff7812 */ /* 0x000fc8000786c0ff */
[----:B------:R-:W-:-:S13]  /*3080*/  PLOP3.LUT P1, PT, P1, P3, PT, 0x2f, 0xf2 ;  /* 0x0000000000f2781c */ /* 0x000fda0000f26577 */
[----:B------:R-:W-:Y:S05]  /*3090*/  @P1 BRA `(.L_x_43) ;  /* 0x0000000400101947 */ /* 0x000fea0003800000 */
[----:B------:R-:W-:-:S04]  /*30a0*/  LOP3.LUT P1, RZ, R2, 0x7fffffff, RZ, 0xc0, !PT ;  /* 0x7fffffff02ff7812 */ /* 0x000fc8000782c0ff */
[----:B------:R-:W-:-:S13]  /*30b0*/  PLOP3.LUT P0, PT, P0, P1, PT, 0x2f, 0xf2 ;  /* 0x0000000000f2781c */ /* 0x000fda0000702577 */
[----:B------:R-:W-:Y:S05]  /*30c0*/  @P0 BRA `(.L_x_44) ;  /* 0x0000000000f80947 */ /* 0x000fea0003800000 */
[----:B------:R-:W-:Y:S02]  /*30d0*/  ISETP.GE.AND P0, PT, R29, RZ, PT ;  /* 0x000000ff1d00720c */ /* 0x000fe40003f06270 */
[----:B------:R-:W-:-:S11]  /*30e0*/  ISETP.GE.AND P1, PT, R28, RZ, PT ;  /* 0x000000ff1c00720c */ /* 0x000fd60003f26270 */
[----:B------:R-:W-:Y:S01]  /*30f0*/  @P0 IMAD.MOV.U32 R8, RZ, RZ, RZ ;  /* 0x000000ffff080224 */ /* 0x000fe200078e00ff */
[----:B------:R-:W-:Y:S01]  /*3100*/  @!P0 MOV R8, 0xffffffc0 ;  /* 0xffffffc000088802 */ /* 0x000fe20000000f00 */
[----:B------:R-:W-:Y:S01]  /*3110*/  @!P0 FFMA R3, R3, 1.84467440737095516160e+19, RZ ;  /* 0x5f80000003038823 */ /* 0x000fe200000000ff */
[----:B------:R-:W-:-:S03]  /*3120*/  @!P1 FFMA R2, R2, 1.84467440737095516160e+19, RZ ;  /* 0x5f80000002029823 */ /* 0x000fc600000000ff */
[----:B------:R-:W-:-:S07]  /*3130*/  @!P1 VIADD R8, R8, 0x40 ;  /* 0x0000004008089836 */ /* 0x000fce0000000000 */
.L_x_40:
[----:B------:R-:W-:Y:S01]  /*3140*/  LEA R29, R7, 0xc0800000, 0x17 ;  /* 0xc0800000071d7811 */ /* 0x000fe200078eb8ff */
[----:B------:R-:W-:-:S03]  /*3150*/  VIADD R26, R26, 0xffffff81 ;  /* 0xffffff811a1a7836 */ /* 0x000fc60000000000 */
[----:B------:R-:W-:Y:S01]  /*3160*/  IADD3 R30, PT, PT, -R29, R2, RZ ;  /* 0x000000021d1e7210 */ /* 0x000fe20007ffe1ff */
[C---:B------:R-:W-:Y:S01]  /*3170*/  IMAD R2, R26.reuse, -0x800000, R3 ;  /* 0xff8000001a027824 */ /* 0x040fe200078e0203 */
[----:B------:R-:W-:Y:S02]  /*3180*/  IADD3 R7, PT, PT, R26, 0x7f, -R7 ;  /* 0x0000007f1a077810 */ /* 0x000fe40007ffe807 */
[----:B------:R-:W0:Y:S01]  /*3190*/  MUFU.RCP R28, R30 ;  /* 0x0000001e001c7308 */ /* 0x000e220000001000 */
[----:B------:R-:W-:Y:S01]  /*31a0*/  FADD.FTZ R29, -R30, -RZ ;  /* 0x800000ff1e1d7221 */ /* 0x000fe20000010100 */
[----:B------:R-:W-:-:S03]  /*31b0*/  IADD3 R7, PT, PT, R7, R8, RZ ;  /* 0x0000000807077210 */ /* 0x000fc60007ffe0ff */
[----:B0-----:R-:W-:-:S04]  /*31c0*/  FFMA R31, R28, R29, 1 ;  /* 0x3f8000001c1f7423 */ /* 0x001fc8000000001d */
[----:B------:R-:W-:-:S04]  /*31d0*/  FFMA R31, R28, R31, R28 ;  /* 0x0000001f1c1f7223 */ /* 0x000fc8000000001c */
[----:B------:R-:W-:-:S04]  /*31e0*/  FFMA R28, R2, R31, RZ ;  /* 0x0000001f021c7223 */ /* 0x000fc800000000ff */
[----:B------:R-:W-:-:S04]  /*31f0*/  FFMA R3, R29, R28, R2 ;  /* 0x0000001c1d037223 */ /* 0x000fc80000000002 */
[----:B------:R-:W-:-:S04]  /*3200*/  FFMA R28, R31, R3, R28 ;  /* 0x000000031f1c7223 */ /* 0x000fc8000000001c */
[----:B------:R-:W-:-:S04]  /*3210*/  FFMA R29, R29, R28, R2 ;  /* 0x0000001c1d1d7223 */ /* 0x000fc80000000002 */
[----:B------:R-:W-:-:S05]  /*3220*/  FFMA R2, R31, R29, R28 ;  /* 0x0000001d1f027223 */ /* 0x000fca000000001c */
[----:B------:R-:W-:-:S04]  /*3230*/  SHF.R.U32.HI R3, RZ, 0x17, R2 ;  /* 0x00000017ff037819 */ /* 0x000fc80000011602 */
[----:B------:R-:W-:-:S05]  /*3240*/  LOP3.LUT R8, R3, 0xff, RZ, 0xc0, !PT ;  /* 0x000000ff03087812 */ /* 0x000fca00078ec0ff */
[----:B------:R-:W-:-:S05]  /*3250*/  IMAD.IADD R3, R8, 0x1, R7 ;  /* 0x0000000108037824 */ /* 0x000fca00078e0207 */
[----:B------:R-:W-:-:S04]  /*3260*/  IADD3 R8, PT, PT, R3, -0x1, RZ ;  /* 0xffffffff03087810 */ /* 0x000fc80007ffe0ff */
[----:B------:R-:W-:-:S13]  /*3270*/  ISETP.GE.U32.AND P0, PT, R8, 0xfe, PT ;  /* 0x000000fe0800780c */ /* 0x000fda0003f06070 */
[----:B------:R-:W-:Y:S05]  /*3280*/  @!P0 BRA `(.L_x_45) ;  /* 0x0000000000808947 */ /* 0x000fea0003800000 */
[----:B------:R-:W-:-:S13]  /*3290*/  ISETP.GT.AND P0, PT, R3, 0xfe, PT ;  /* 0x000000fe0300780c */ /* 0x000fda0003f04270 */
[----:B------:R-:W-:Y:S05]  /*32a0*/  @P0 BRA `(.L_x_46) ;  /* 0x00000000006c0947 */ /* 0x000fea0003800000 */
[----:B------:R-:W-:-:S13]  /*32b0*/  ISETP.GE.AND P0, PT, R3, 0x1, PT ;  /* 0x000000010300780c */ /* 0x000fda0003f06270 */
[----:B------:R-:W-:Y:S05]  /*32c0*/  @P0 BRA `(.L_x_47) ;  /* 0x0000000000980947 */ /* 0x000fea0003800000 */
[----:B------:R-:W-:Y:S02]  /*32d0*/  ISETP.GE.AND P0, PT, R3, -0x18, PT ;  /* 0xffffffe80300780c */ /* 0x000fe40003f06270 */
[----:B------:R-:W-:-:S11]  /*32e0*/  LOP3.LUT R2, R2, 0x80000000, RZ, 0xc0, !PT ;  /* 0x8000000002027812 */ /* 0x000fd600078ec0ff */
[----:B------:R-:W-:Y:S05]  /*32f0*/  @!P0 BRA `(.L_x_47) ;  /* 0x00000000008c8947 */ /* 0x000fea0003800000 */
[-CC-:B------:R-:W-:Y:S01]  /*3300*/  FFMA.RZ R7, R31, R29.reuse, R28.reuse ;  /* 0x0000001d1f077223 */ /* 0x180fe2000000c01c */
[----:B------:R-:W-:Y:S02]  /*3310*/  VIADD R26, R3, 0x20 ;  /* 0x00000020031a7836 */ /* 0x000fe40000000000 */
[CCC-:B------:R-:W-:Y:S01]  /*3320*/  FFMA.RP R8, R31.reuse, R29.reuse, R28.reuse ;  /* 0x0000001d1f087223 */ /* 0x1c0fe2000000801c */
[----:B------:R-:W-:Y:S01]  /*3330*/  FFMA.RM R29, R31, R29, R28 ;  /* 0x0000001d1f1d7223 */ /* 0x000fe2000000401c */
[----:B------:R-:W-:Y:S02]  /*3340*/  ISETP.NE.AND P3, PT, R3, RZ, PT ;  /* 0x000000ff0300720c */ /* 0x000fe40003f65270 */
[----:B------:R-:W-:Y:S02]  /*3350*/  LOP3.LUT R7, R7, 0x7fffff, RZ, 0xc0, !PT ;  /* 0x007fffff07077812 */ /* 0x000fe400078ec0ff */
[----:B------:R-:W-:Y:S02]  /*3360*/  ISETP.NE.AND P1, PT, R3, RZ, PT ;  /* 0x000000ff0300720c */ /* 0x000fe40003f25270 */
[----:B------:R-:W-:-:S02]  /*3370*/  LOP3.LUT R7, R7, 0x800000, RZ, 0xfc, !PT ;  /* 0x0080000007077812 */ /* 0x000fc400078efcff */
[----:B------:R-:W-:Y:S02]  /*3380*/  IADD3 R3, PT, PT, -R3, RZ, RZ ;  /* 0x000000ff03037210 */ /* 0x000fe40007ffe1ff */
[----:B------:R-:W-:Y:S02]  /*3390*/  SHF.L.U32 R26, R7, R26, RZ ;  /* 0x0000001a071a7219 */ /* 0x000fe400000006ff */
[----:B------:R-:W-:Y:S02]  /*33a0*/  FSETP.NEU.FTZ.AND P0, PT, R8, R29, PT ;  /* 0x0000001d0800720b */ /* 0x000fe40003f1d000 */
[----:B------:R-:W-:Y:S02]  /*33b0*/  SEL R8, R3, RZ, P3 ;  /* 0x000000ff03087207 */ /* 0x000fe40001800000 */
[----:B------:R-:W-:Y:S02]  /*33c0*/  ISETP.NE.AND P1, PT, R26, RZ, P1 ;  /* 0x000000ff1a00720c */ /* 0x000fe40000f25270 */
[----:B------:R-:W-:-:S02]  /*33d0*/  SHF.R.U32.HI R8, RZ, R8, R7 ;  /* 0x00000008ff087219 */ /* 0x000fc40000011607 */
[----:B------:R-:W-:Y:S02]  /*33e0*/  PLOP3.LUT P0, PT, P0, P1, PT, 0xf8, 0x8f ;  /* 0x00000000008f781c */ /* 0x000fe40000703f70 */
[----:B------:R-:W-:Y:S02]  /*33f0*/  SHF.R.U32.HI R7, RZ, 0x1, R8 ;  /* 0x00000001ff077819 */ /* 0x000fe40000011608 */
[----:B------:R-:W-:-:S04]  /*3400*/  SEL R26, RZ, 0x1, !P0 ;  /* 0x00000001ff1a7807 */ /* 0x000fc80004000000 */
[----:B------:R-:W-:-:S04]  /*3410*/  LOP3.LUT R3, R26, 0x1, R7, 0xf8, !PT ;  /* 0x000000011a037812 */ /* 0x000fc800078ef807 */
[----:B------:R-:W-:-:S05]  /*3420*/  LOP3.LUT R8, R3, R8, RZ, 0xc0, !PT ;  /* 0x0000000803087212 */ /* 0x000fca00078ec0ff */
[----:B------:R-:W-:-:S05]  /*3430*/  IMAD.IADD R7, R7, 0x1, R8 ;  /* 0x0000000107077824 */ /* 0x000fca00078e0208 */
[----:B------:R-:W-:Y:S01]  /*3440*/  LOP3.LUT R2, R7, R2, RZ, 0xfc, !PT ;  /* 0x0000000207027212 */ /* 0x000fe200078efcff */
[----:B------:R-:W-:Y:S06]  /*3450*/  BRA `(.L_x_47) ;  /* 0x0000000000347947 */ /* 0x000fec0003800000 */
.L_x_46:
[----:B------:R-:W-:-:S04]  /*3460*/  LOP3.LUT R2, R2, 0x80000000, RZ, 0xc0, !PT ;  /* 0x8000000002027812 */ /* 0x000fc800078ec0ff */
[----:B------:R-:W-:Y:S01]  /*3470*/  LOP3.LUT R2, R2, 0x7f800000, RZ, 0xfc, !PT ;  /* 0x7f80000002027812 */ /* 0x000fe200078efcff */
[----:B------:R-:W-:Y:S06]  /*3480*/  BRA `(.L_x_47) ;  /* 0x0000000000287947 */ /* 0x000fec0003800000 */
.L_x_45:
[----:B------:R-:W-:Y:S01]  /*3490*/  LEA R2, R7, R2, 0x17 ;  /* 0x0000000207027211 */ /* 0x000fe200078eb8ff */
[----:B------:R-:W-:Y:S06]  /*34a0*/  BRA `(.L_x_47) ;  /* 0x0000000000207947 */ /* 0x000fec0003800000 */
.L_x_44:
[----:B------:R-:W-:-:S04]  /*34b0*/  LOP3.LUT R2, R2, 0x80000000, R3, 0x48, !PT ;  /* 0x8000000002027812 */ /* 0x000fc800078e4803 */
[----:B------:R-:W-:Y:S01]  /*34c0*/  LOP3.LUT R2, R2, 0x7f800000, RZ, 0xfc, !PT ;  /* 0x7f80000002027812 */ /* 0x000fe200078efcff */
[----:B------:R-:W-:Y:S06]  /*34d0*/  BRA `(.L_x_47) ;  /* 0x0000000000147947 */ /* 0x000fec0003800000 */
.L_x_43:
[----:B------:R-:W-:Y:S01]  /*34e0*/  LOP3.LUT R2, R2, 0x80000000, R3, 0x48, !PT ;  /* 0x8000000002027812 */ /* 0x000fe200078e4803 */
[----:B------:R-:W-:Y:S06]  /*34f0*/  BRA `(.L_x_47) ;  /* 0x00000000000c7947 */ /* 0x000fec0003800000 */
.L_x_42:
[----:B------:R-:W0:Y:S01]  /*3500*/  MUFU.RSQ R2, -QNAN ;  /* 0xffc0000000027908 */ /* 0x000e220000001400 */
[----:B------:R-:W-:Y:S05]  /*3510*/  BRA `(.L_x_47) ;  /* 0x0000000000047947 */ /* 0x000fea0003800000 */
.L_x_41:
[----:B------:R-:W-:-:S07]  /*3520*/  FADD.FTZ R2, R3, R2 ;  /* 0x0000000203027221 */ /* 0x000fce0000010000 */
.L_x_47:
[----:B------:R-:W-:Y:S02]  /*3530*/  HFMA2 R29, -RZ, RZ, 0, 0 ;  /* 0x00000000ff1d7431 */ /* 0x000fe400000001ff */
[----:B------:R-:W-:-:S04]  /*3540*/  IMAD.MOV.U32 R28, RZ, RZ, R4 ;  /* 0x000000ffff1c7224 */ /* 0x000fc800078e0004 */
[----:B0-----:R-:W-:Y:S05]  /*3550*/  RET.REL.NODEC R28 `(rsmk_many_series_one_param_time_major_ema_ema_f32) ;  /* 0xffffffc81ca87950 */ /* 0x001fea0003c3ffff */
.L_x_48:
[----:B------:R-:W-:-:S00]  /*3560*/  BRA `(.L_x_48) ;  /* 0xfffffffc00fc7947 */ /* 0x000fc0000383ffff */
[----:B------:R-:W-:-:S00]  /*3570*/  NOP ;  /* 0x0000000000007918 */ /* 0x000fc00000000000 */
        /* <DEDUP_REMOVED lines=8> */
.L_x_138:


//--------------------- .text.rsmk_apply_mom_single_row_ema_ema_f32 --------------------------
	.section	.text.rsmk_apply_mom_single_row_ema_ema_f32,"ax",@progbits
	.align	128
        .global         rsmk_apply_mom_single_row_ema_ema_f32
        .type           rsmk_apply_mom_single_row_ema_ema_f32,@function
        .size           rsmk_apply_mom_single_row_ema_ema_f32,(.L_x_140 - rsmk_apply_mom_single_row_ema_ema_f32)
        .other          rsmk_apply_mom_single_row_ema_ema_f32,@"STO_CUDA_ENTRY STV_DEFAULT"
rsmk_apply_mom_single_row_ema_ema_f32:
.text.rsmk_apply_mom_single_row_ema_ema_f32:
[----:B------:R-:W-:Y:S01]  /*0000*/  LDC R1, c[0x0][0x37c] ;  /* 0x0000df00ff017b82 */ /* 0x000fe20000000800 */
[----:B------:R-:W0:Y:S07]  /*0010*/  S2R R0, SR_TID.X ;  /* 0x0000000000007919 */ /* 0x000e2e0000002100 */
[----:B------:R-:W0:Y:S02]  /*0020*/  S2UR UR4, SR_CTAID.X ;  /* 0x00000000000479c3 */ /* 0x000e240000002500 */
[----:B0-----:R-:W-:-:S13]  /*0030*/  LOP3.LUT P0, RZ, R0, UR4, RZ, 0xfc, !PT ;  /* 0x0000000400ff7c12 */ /* 0x001fda000f80fcff */
[----:B------:R-:W-:Y:S05]  /*0040*/  @P0 EXIT ;  /* 0x000000000000094d */ /* 0x000fea0003800000 */
[----:B------:R-:W0:Y:S08]  /*0050*/  LDC R3, c[0x0][0x388] ;  /* 0x0000e200ff037b82 */ /* 0x000e300000000800 */
[----:B------:R-:W0:Y:S02]  /*0060*/  LDC.64 R4, c[0x0][0x390] ;  /* 0x0000e400ff047b82 */ /* 0x000e240000000a00 */
[----:B0-----:R-:W-:-:S04]  /*0070*/  VIMNMX3 R0, R3, R4, R5, PT ;  /* 0x000000040300720f */ /* 0x001fc80003800105 */
[----:B------:R-:W-:-:S13]  /*0080*/  ISETP.GE.AND P0, PT, R0, 0x1, PT ;  /* 0x000000010000780c */ /* 0x000fda0003f06270 */
[----:B------:R-:W-:Y:S05]  /*0090*/  @!P0 EXIT ;  /* 0x000000000000894d */ /* 0x000fea0003800000 */
[----:B------:R-:W0:Y:S01]  /*00a0*/  LDC R0, c[0x0][0x38c] ;  /* 0x0000e300ff007b82 */ /* 0x000e220000000800 */
[----:B------:R-:W1:Y:S01]  /*00b0*/  LDCU.64 UR6, c[0x0][0x358] ;  /* 0x00006b00ff0677ac */ /* 0x000e620008000a00 */
[----:B0-----:R-:W-:-:S04]  /*00c0*/  IMAD.IADD R39, R4, 0x1, R0 ;  /* 0x0000000104277824 */ /* 0x001fc800078e0200 */
[C---:B------:R-:W-:Y:S01]  /*00d0*/  VIADD R8, R39.reuse, 0xffffffff ;  /* 0xffffffff27087836 */ /* 0x040fe20000000000 */
[----:B------:R-:W-:-:S03]  /*00e0*/  ISETP.GE.AND P0, PT, R39, 0x2, PT ;  /* 0x000000022700780c */ /* 0x000fc60003f06270 */
[----:B------:R-:W-:-:S04]  /*00f0*/  IMAD.IADD R16, R8, 0x1, R5 ;  /* 0x0000000108107824 */ /* 0x000fc800078e0205 */
[----:B------:R-:W-:-:S06]  /*0100*/  VIADD R2, R16, 0xffffffff ;  /* 0xffffffff10027836 */ /* 0x000fcc0000000000 */
[----:B-1----:R-:W-:Y:S05]  /*0110*/  @!P0 BRA `(.L_x_49) ;  /* 0x00000004003c8947 */ /* 0x002fea0003800000 */
[----:B------:R-:W-:Y:S01]  /*0120*/  VIMNMX R4, PT, PT, R8, R3, PT ;  /* 0x0000000308047248 */ /* 0x000fe20003fe0100 */
[----:B------:R-:W-:-:S03]  /*0130*/  IMAD.MOV.U32 R9, RZ, RZ, RZ ;  /* 0x000000ffff097224 */ /* 0x000fc600078e00ff */
[C---:B------:R-:W-:Y:S02]  /*0140*/  ISETP.GE.AND P0, PT, R4.reuse, 0x10, PT ;  /* 0x000000100400780c */ /* 0x040fe40003f06270 */
[----:B------:R-:W-:-:S04]  /*0150*/  VIMNMX R12, PT, PT, R4, 0x1, !PT ;  /* 0x00000001040c7848 */ /* 0x000fc80007fe0100 */
[----:B------:R-:W-:-:S04]  /*0160*/  LOP3.LUT R14, R12, 0xf, RZ, 0xc0, !PT ;  /* 0x0000000f0c0e7812 */ /* 0x000fc800078ec0ff */
[----:B------:R-:W-:-:S03]  /*0170*/  ISETP.NE.AND P1, PT, R14, RZ, PT ;  /* 0x000000ff0e00720c */ /* 0x000fc60003f25270 */
[----:B------:R-:W-:Y:S10]  /*0180*/  @!P0 BRA `(.L_x_50) ;  /* 0x00000000007c8947 */ /* 0x000ff40003800000 */
[----:B------:R-:W0:Y:S01]  /*0190*/  LDCU.64 UR4, c[0x0][0x398] ;  /* 0x00007300ff0477ac */ /* 0x000e220008000a00 */
[----:B------:R-:W-:Y:S01]  /*01a0*/  LOP3.LUT R9, R12, 0x7ffffff0, RZ, 0xc0, !PT ;  /* 0x7ffffff00c097812 */ /* 0x000fe200078ec0ff */
[----:B------:R-:W-:-:S04]  /*01b0*/  IMAD.MOV.U32 R13, RZ, RZ, 0x7fffffff ;  /* 0x7fffffffff0d7424 */ /* 0x000fc800078e00ff */
[----:B------:R-:W-:Y:S01]  /*01c0*/  IMAD.MOV R4, RZ, RZ, -R9 ;  /* 0x000000ffff047224 */ /* 0x000fe200078e0a09 */
[----:B0-----:R-:W-:-:S04]  /*01d0*/  UIADD3 UR4, UP0, UPT, UR4, 0x20, URZ ;  /* 0x0000002004047890 */ /* 0x001fc8000ff1e0ff */
[----:B------:R-:W-:Y:S02]  /*01e0*/  UIADD3.X UR5, UPT, UPT, URZ, UR5, URZ, UP0, !UPT ;  /* 0x00000005ff057290 */ /* 0x000fe400087fe4ff */
[----:B------:R-:W-:-:S04]  /*01f0*/  IMAD.U32 R10, RZ, RZ, UR4 ;  /* 0x00000004ff0a7e24 */ /* 0x000fc8000f8e00ff */
[----:B------:R-:W-:-:S07]  /*0200*/  IMAD.U32 R11, RZ, RZ, UR5 ;  /* 0x00000005ff0b7e24 */ /* 0x000fce000f8e00ff */
.L_x_51:
[----:B0-----:R-:W-:Y:S02]  /*0210*/  IMAD.MOV.U32 R6, RZ, RZ, R10 ;  /* 0x000000ffff067224 */ /* 0x001fe400078e000a */
[----:B------:R-:W-:Y:S02]  /*0220*/  IMAD.MOV.U32 R7, RZ, RZ, R11 ;  /* 0x000000ffff077224 */ /* 0x000fe400078e000b */
[----:B------:R-:W-:Y:S01]  /*0230*/  VIADD R4, R4, 0x10 ;  /* 0x0000001004047836 */ /* 0x000fe20000000000 */
[----:B------:R-:W-:Y:S02]  /*0240*/  IADD3 R10, P2, PT, R6, 0x40, RZ ;  /* 0x00000040060a7810 */ /* 0x000fe40007f5e0ff */
[----:B------:R0:W-:Y:S02]  /*0250*/  STG.E desc[UR6][R6.64+-0x20], R13 ;  /* 0xffffe00d06007986 */ /* 0x0001e4000c101906 */
[----:B------:R-:W-:Y:S01]  /*0260*/  ISETP.NE.AND P0, PT, R4, RZ, PT ;  /* 0x000000ff0400720c */ /* 0x000fe20003f05270 */
[----:B------:R-:W-:Y:S01]  /*0270*/  IMAD.X R11, RZ, RZ, R7, P2 ;  /* 0x000000ffff0b7224 */ /* 0x000fe200010e0607 */
[----:B------:R0:W-:Y:S04]  /*0280*/  STG.E desc[UR6][R6.64+-0x1c], R13 ;  /* 0xffffe40d06007986 */ /* 0x0001e8000c101906 */
        /* <DEDUP_REMOVED lines=13> */
[----:B------:R0:W-:Y:S01]  /*0360*/  STG.E desc[UR6][R6.64+0x1c], R13 ;  /* 0x00001c0d06007986 */ /* 0x0001e2000c101906 */
[----:B------:R-:W-:Y:S05]  /*0370*/  @P0 BRA `(.L_x_51) ;  /* 0xfffffffc00a40947 */ /* 0x000fea000383ffff */
.L_x_50:
[----:B------:R-:W-:Y:S05]  /*0380*/  @!P1 BRA `(.L_x_49) ;  /* 0x0000000000a09947 */ /* 0x000fea0003800000 */
[----:B------:R-:W-:Y:S02]  /*0390*/  ISETP.GE.U32.AND P0, PT, R14, 0x8, PT ;  /* 0x000000080e00780c */ /* 0x000fe40003f06070 */
[----:B------:R-:W-:-:S04]  /*03a0*/  LOP3.LUT R10, R12, 0x7, RZ, 0xc0, !PT ;  /* 0x000000070c0a7812 */ /* 0x000fc800078ec0ff */
[----:B------:R-:W-:-:S07]  /*03b0*/  ISETP.NE.AND P1, PT, R10, RZ, PT ;  /* 0x000000ff0a00720c */ /* 0x000fce0003f25270 */
[----:B------:R-:W-:Y:S06]  /*03c0*/  @!P0 BRA `(.L_x_52) ;  /* 0x0000000000308947 */ /* 0x000fec0003800000 */
[----:B0-----:R-:W0:Y:S01]  /*03d0*/  LDC.64 R6, c[0x0][0x398] ;  /* 0x0000e600ff067b82 */ /* 0x001e220000000a00 */
[----:B------:R-:W-:Y:S02]  /*03e0*/  IMAD.MOV.U32 R11, RZ, RZ, 0x7fffffff ;  /* 0x7fffffffff0b7424 */ /* 0x000fe400078e00ff */
[----:B0-----:R-:W-:-:S04]  /*03f0*/  IMAD.WIDE.U32 R6, R9, 0x4, R6 ;  /* 0x0000000409067825 */ /* 0x001fc800078e0006 */
[----:B------:R-:W-:Y:S01]  /*0400*/  VIADD R9, R9, 0x8 ;  /* 0x0000000809097836 */ /* 0x000fe20000000000 */
[----:B------:R1:W-:Y:S04]  /*0410*/  STG.E desc[UR6][R6.64], R11 ;  /* 0x0000000b06007986 */ /* 0x0003e8000c101906 */
[----:B------:R1:W-:Y:S04]  /*0420*/  STG.E desc[UR6][R6.64+0x4], R11 ;  /* 0x0000040b06007986 */ /* 0x0003e8000c101906 */
[----:B------:R1:W-:Y:S04]  /*0430*/  STG.E desc[UR6][R6.64+0x8], R11 ;  /* 0x0000080b06007986 */ /* 0x0003e8000c101906 */
[----:B------:R1:W-:Y:S04]  /*0440*/  STG.E desc[UR6][R6.64+0xc], R11 ;  /* 0x00000c0b06007986 */ /* 0x0003e8000c101906 */
[----:B------:R1:W-:Y:S04]  /*0450*/  STG.E desc[UR6][R6.64+0x10], R11 ;  /* 0x0000100b06007986 */ /* 0x0003e8000c101906 */
[----:B------:R1:W-:Y:S04]  /*0460*/  STG.E desc[UR6][R6.64+0x14], R11 ;  /* 0x0000140b06007986 */ /* 0x0003e8000c101906 */
[----:B------:R1:W-:Y:S04]  /*0470*/  STG.E desc[UR6][R6.64+0x18], R11 ;  /* 0x0000180b06007986 */ /* 0x0003e8000c101906 */
[----:B------:R1:W-:Y:S02]  /*0480*/  STG.E desc[UR6][R6.64+0x1c], R11 ;  /* 0x00001c0b06007986 */ /* 0x0003e4000c101906 */
.L_x_52:
[----:B------:R-:W-:Y:S05]  /*0490*/  @!P1 BRA `(.L_x_49) ;  /* 0x00000000005c9947 */ /* 0x000fea0003800000 */
[----:B------:R-:W-:Y:S02]  /*04a0*/  ISETP.GE.U32.AND P0, PT, R10, 0x4, PT ;  /* 0x000000040a00780c */ /* 0x000fe40003f06070 */
[----:B------:R-:W-:-:S04]  /*04b0*/  LOP3.LUT R4, R12, 0x3, RZ, 0xc0, !PT ;  /* 0x000000030c047812 */ /* 0x000fc800078ec0ff */
[----:B------:R-:W-:-:S07]  /*04c0*/  ISETP.NE.AND P1, PT, R4, RZ, PT ;  /* 0x000000ff0400720c */ /* 0x000fce0003f25270 */
[----:B------:R-:W-:Y:S06]  /*04d0*/  @!P0 BRA `(.L_x_53) ;  /* 0x0000000000208947 */ /* 0x000fec0003800000 */
[----:B01----:R-:W0:Y:S01]  /*04e0*/  LDC.64 R6, c[0x0][0x398] ;  /* 0x0000e600ff067b82 */ /* 0x003e220000000a00 */
[----:B------:R-:W-:Y:S02]  /*04f0*/  IMAD.MOV.U32 R11, RZ, RZ, 0x7fffffff ;  /* 0x7fffffffff0b7424 */ /* 0x000fe400078e00ff */
[----:B0-----:R-:W-:-:S04]  /*0500*/  IMAD.WIDE.U32 R6, R9, 0x4, R6 ;  /* 0x0000000409067825 */ /* 0x001fc800078e0006 */
[----:B------:R-:W-:Y:S01]  /*0510*/  VIADD R9, R9, 0x4 ;  /* 0x0000000409097836 */ /* 0x000fe20000000000 */
[----:B------:R2:W-:Y:S04]  /*0520*/  STG.E desc[UR6][R6.64], R11 ;  /* 0x0000000b06007986 */ /* 0x0005e8000c101906 */
[----:B------:R2:W-:Y:S04]  /*0530*/  STG.E desc[UR6][R6.64+0x4], R11 ;  /* 0x0000040b06007986 */ /* 0x0005e8000c101906 */
[----:B------:R2:W-:Y:S04]  /*0540*/  STG.E desc[UR6][R6.64+0x8], R11 ;  /* 0x0000080b06007986 */ /* 0x0005e8000c101906 */
[----:B------:R2:W-:Y:S02]  /*0550*/  STG.E desc[UR6][R6.64+0xc], R11 ;  /* 0x00000c0b06007986 */ /* 0x0005e4000c101906 */
.L_x_53:
[----:B------:R-:W-:Y:S05]  /*0560*/  @!P1 BRA `(.L_x_49) ;  /* 0x0000000000289947 */ /* 0x000fea0003800000 */
[----:B012---:R-:W0:Y:S01]  /*0570*/  LDC.64 R6, c[0x0][0x398] ;  /* 0x0000e600ff067b82 */ /* 0x007e220000000a00 */
[----:B------:R-:W-:Y:S02]  /*0580*/  IMAD.MOV R4, RZ, RZ, -R4 ;  /* 0x000000ffff047224 */ /* 0x000fe400078e0a04 */
[----:B0-----:R-:W-:-:S04]  /*0590*/  IMAD.WIDE.U32 R6, R9, 0x4, R6 ;  /* 0x0000000409067825 */ /* 0x001fc800078e0006 */
[----:B------:R-:W-:-:S07]  /*05a0*/  IMAD.MOV.U32 R9, RZ, RZ, 0x7fffffff ;  /* 0x7fffffffff097424 */ /* 0x000fce00078e00ff */
.L_x_54:
[----:B------:R-:W-:Y:S01]  /*05b0*/  VIADD R4, R4, 0x1 ;  /* 0x0000000104047836 */ /* 0x000fe20000000000 */
[----:B------:R0:W-:Y:S04]  /*05c0*/  STG.E desc[UR6][R6.64], R9 ;  /* 0x0000000906007986 */ /* 0x0001e8000c101906 */
[----:B------:R-:W-:Y:S02]  /*05d0*/  ISETP.NE.AND P0, PT, R4, RZ, PT ;  /* 0x000000ff0400720c */ /* 0x000fe40003f05270 */
[----:B0-----:R-:W-:-:S05]  /*05e0*/  IADD3 R6, P1, PT, R6, 0x4, RZ ;  /* 0x0000000406067810 */ /* 0x001fca0007f3e0ff */
[----:B------:R-:W-:-:S06]  /*05f0*/  IMAD.X R7, RZ, RZ, R7, P1 ;  /* 0x000000ffff077224 */ /* 0x000fcc00008e0607 */
[----:B------:R-:W-:Y:S05]  /*0600*/  @P0 BRA `(.L_x_54) ;  /* 0xfffffffc00e80947 */ /* 0x000fea000383ffff */
.L_x_49:
        /* <DEDUP_REMOVED lines=8> */
[----:B------:R-:W3:Y:S01]  /*0690*/  LDCU.64 UR4, c[0x0][0x3a0] ;  /* 0x00007400ff0477ac */ /* 0x000ee20008000a00 */
[----:B------:R-:W-:Y:S01]  /*06a0*/  LOP3.LUT R9, R12, 0x7ffffff0, RZ, 0xc0, !PT ;  /* 0x7ffffff00c097812 */ /* 0x000fe200078ec0ff */
[----:B0-----:R-:W-:-:S04]  /*06b0*/  IMAD.MOV.U32 R13, RZ, RZ, 0x7fffffff ;  /* 0x7fffffffff0d7424 */ /* 0x001fc800078e00ff */
[----:B------:R-:W-:Y:S01]  /*06c0*/  IMAD.MOV R4, RZ, RZ, -R9 ;  /* 0x000000ffff047224 */ /* 0x000fe200078e0a09 */
[----:B---3--:R-:W-:-:S04]  /*06d0*/  UIADD3 UR4, UP0, UPT, UR4, 0x20, URZ ;  /* 0x0000002004047890 */ /* 0x008fc8000ff1e0ff */
[----:B------:R-:W-:Y:S02]  /*06e0*/  UIADD3.X UR5, UPT, UPT, URZ, UR5, URZ, UP0, !UPT ;  /* 0x00000005ff057290 */ /* 0x000fe400087fe4ff */
[----:B------:R-:W-:-:S04]  /*06f0*/  IMAD.U32 R10, RZ, RZ, UR4 ;  /* 0x00000004ff0a7e24 */ /* 0x000fc8000f8e00ff */
[----:B-12---:R-:W-:-:S07]  /*0700*/  IMAD.U32 R11, RZ, RZ, UR5 ;  /* 0x00000005ff0b7e24 */ /* 0x006fce000f8e00ff */
.L_x_57:
[----:B---3--:R-:W-:Y:S02]  /*0710*/  IMAD.MOV.U32 R6, RZ, RZ, R10 ;  /* 0x000000ffff067224 */ /* 0x008fe400078e000a */
[----:B------:R-:W-:Y:S02]  /*0720*/  IMAD.MOV.U32 R7, RZ, RZ, R11 ;  /* 0x000000ffff077224 */ /* 0x000fe400078e000b */
[----:B------:R-:W-:Y:S01]  /*0730*/  VIADD R4, R4, 0x10 ;  /* 0x0000001004047836 */ /* 0x000fe20000000000 */
[----:B------:R-:W-:Y:S02]  /*0740*/  IADD3 R10, P2, PT, R6, 0x40, RZ ;  /* 0x00000040060a7810 */ /* 0x000fe40007f5e0ff */
[----:B------:R3:W-:Y:S02]  /*0750*/  STG.E desc[UR6][R6.64+-0x20], R13 ;  /* 0xffffe00d06007986 */ /* 0x0007e4000c101906 */
[----:B------:R-:W-:Y:S02]  /*0760*/  ISETP.NE.AND P0, PT, R4, RZ, PT ;  /* 0x000000ff0400720c */ /* 0x000fe40003f05270 */
[----:B------:R3:W-:Y:S01]  /*0770*/  STG.E desc[UR6][R6.64+-0x1c], R13 ;  /* 0xffffe40d06007986 */ /* 0x0007e2000c101906 */
[----:B------:R-:W-:-:S03]  /*0780*/  IADD3.X R11, PT, PT, RZ, R7, RZ, P2, !PT ;  /* 0x00000007ff0b7210 */ /* 0x000fc600017fe4ff */
        /* <DEDUP_REMOVED lines=15> */
.L_x_56:
[----:B------:R-:W-:Y:S05]  /*0880*/  @!P1 BRA `(.L_x_55) ;  /* 0x0000000000a09947 */ /* 0x000fea0003800000 */
[----:B------:R-:W-:Y:S02]  /*0890*/  ISETP.GE.U32.AND P0, PT, R14, 0x8, PT ;  /* 0x000000080e00780c */ /* 0x000fe40003f06070 */
[----:B------:R-:W-:-:S04]  /*08a0*/  LOP3.LUT R10, R12, 0x7, RZ, 0xc0, !PT ;  /* 0x000000070c0a7812 */ /* 0x000fc800078ec0ff */
[----:B------:R-:W-:-:S07]  /*08b0*/  ISETP.NE.AND P1, PT, R10, RZ, PT ;  /* 0x000000ff0a00720c */ /* 0x000fce0003f25270 */
[----:B------:R-:W-:Y:S06]  /*08c0*/  @!P0 BRA `(.L_x_58) ;  /* 0x0000000000308947 */ /* 0x000fec0003800000 */
[----:B0123--:R-:W0:Y:S01]  /*08d0*/  LDC.64 R6, c[0x0][0x3a0] ;  /* 0x0000e800ff067b82 */ /* 0x00fe220000000a00 */
        /* <DEDUP_REMOVED lines=11> */
.L_x_58:
[----:B------:R-:W-:Y:S05]  /*0990*/  @!P1 BRA `(.L_x_55) ;  /* 0x00000000005c9947 */ /* 0x000fea0003800000 */
[----:B------:R-:W-:Y:S02]  /*09a0*/  ISETP.GE.U32.AND P0, PT, R10, 0x4, PT ;  /* 0x000000040a00780c */ /* 0x000fe40003f06070 */
[----:B------:R-:W-:-:S04]  /*09b0*/  LOP3.LUT R4, R12, 0x3, RZ, 0xc0, !PT ;  /* 0x000000030c047812 */ /* 0x000fc800078ec0ff */
[----:B------:R-:W-:-:S07]  /*09c0*/  ISETP.NE.AND P1, PT, R4, RZ, PT ;  /* 0x000000ff0400720c */ /* 0x000fce0003f25270 */
[----:B------:R-:W-:Y:S06]  /*09d0*/  @!P0 BRA `(.L_x_59) ;  /* 0x0000000000208947 */ /* 0x000fec0003800000 */
[----:B01234-:R-:W0:Y:S01]  /*09e0*/  LDC.64 R6, c[0x0][0x3a0] ;  /* 0x0000e800ff067b82 */ /* 0x01fe220000000a00 */
[----:B------:R-:W-:Y:S02]  /*09f0*/  IMAD.MOV.U32 R11, RZ, RZ, 0x7fffffff ;  /* 0x7fffffffff0b7424 */ /* 0x000fe400078e00ff */
[----:B0-----:R-:W-:-:S04]  /*0a00*/  IMAD.WIDE.U32 R6, R9, 0x4, R6 ;  /* 0x0000000409067825 */ /* 0x001fc800078e0006 */
[----:B------:R-:W-:Y:S01]  /*0a10*/  VIADD R9, R9, 0x4 ;  /* 0x0000000409097836 */ /* 0x000fe20000000000 */
[----:B------:R0:W-:Y:S04]  /*0a20*/  STG.E desc[UR6][R6.64], R11 ;  /* 0x0000000b06007986 */ /* 0x0001e8000c101906 */
[----:B------:R0:W-:Y:S04]  /*0a30*/  STG.E desc[UR6][R6.64+0x4], R11 ;  /* 0x0000040b06007986 */ /* 0x0001e8000c101906 */
[----:B------:R0:W-:Y:S04]  /*0a40*/  STG.E desc[UR6][R6.64+0x8], R11 ;  /* 0x0000080b06007986 */ /* 0x0001e8000c101906 */
[----:B------:R0:W-:Y:S02]  /*0a50*/  STG.E desc[UR6][R6.64+0xc], R11 ;  /* 0x00000c0b06007986 */ /* 0x0001e4000c101906 */
.L_x_59:
[----:B------:R-:W-:Y:S05]  /*0a60*/  @!P1 BRA `(.L_x_55) ;  /* 0x0000000000289947 */ /* 0x000fea0003800000 */
[----:B01234-:R-:W0:Y:S01]  /*0a70*/  LDC.64 R6, c[0x0][0x3a0] ;  /* 0x0000e800ff067b82 */ /* 0x01fe220000000a00 */
[----:B------:R-:W-:Y:S02]  /*0a80*/  IMAD.MOV R4, RZ, RZ, -R4 ;  /* 0x000000ffff047224 */ /* 0x000fe400078e0a04 */
[----:B0-----:R-:W-:-:S04]  /*0a90*/  IMAD.WIDE.U32 R6, R9, 0x4, R6 ;  /* 0x0000000409067825 */ /* 0x001fc800078e0006 */
[----:B------:R-:W-:-:S07]  /*0aa0*/  IMAD.MOV.U32 R9, RZ, RZ, 0x7fffffff ;  /* 0x7fffffffff097424 */ /* 0x000fce00078e00ff */
.L_x_60:
[----:B------:R-:W-:Y:S01]  /*0ab0*/  VIADD R4, R4, 0x1 ;  /* 0x0000000104047836 */ /* 0x000fe20000000000 */
[----:B------:R0:W-:Y:S04]  /*0ac0*/  STG.E desc[UR6][R6.64], R9 ;  /* 0x0000000906007986 */ /* 0x0001e8000c101906 */
[----:B------:R-:W-:Y:S02]  /*0ad0*/  ISETP.NE.AND P0, PT, R4, RZ, PT ;  /* 0x000000ff0400720c */ /* 0x000fe40003f05270 */
[----:B0-----:R-:W-:-:S05]  /*0ae0*/  IADD3 R6, P1, PT, R6, 0x4, RZ ;  /* 0x0000000406067810 */ /* 0x001fca0007f3e0ff */
[----:B------:R-:W-:-:S06]  /*0af0*/  IMAD.X R7, RZ, RZ, R7, P1 ;  /* 0x000000ffff077224 */ /* 0x000fcc00008e0607 */
[----:B------:R-:W-:Y:S05]  /*0b00*/  @P0 BRA `(.L_x_60) ;  /* 0xfffffffc00e80947 */ /* 0x000fea000383ffff */
.L_x_55:
[----:B------:R-:W-:-:S13]  /*0b10*/  ISETP.GT.AND P0, PT, R39, R3, PT ;  /* 0x000000032700720c */ /* 0x000fda0003f04270 */
[----:B------:R-:W-:Y:S05]  /*0b20*/  @P0 EXIT ;  /* 0x000000000000094d */ /* 0x000fea0003800000 */
[C---:B01234-:R-:W-:Y:S01]  /*0b30*/  VIADDMNMX R7, R0.reuse, 0x1, R39, !PT ;  /* 0x0000000100077846 */ /* 0x05ffe20007800127 */
[----:B------:R-:W0:Y:S01]  /*0b40*/  LDCU UR4, c[0x0][0x38c] ;  /* 0x00007180ff0477ac */ /* 0x000e220008000800 */
[----:B------:R-:W-:Y:S01]  /*0b50*/  IMAD.MOV.U32 R15, RZ, RZ, RZ ;  /* 0x000000ffff0f7224 */ /* 0x000fe200078e00ff */
[----:B------:R-:W-:Y:S02]  /*0b60*/  CS2R R22, SRZ ;  /* 0x0000000000167805 */ /* 0x000fe4000001ff00 */
[----:B------:R-:W-:Y:S02]  /*0b70*/  IMAD.IADD R4, R0, 0x1, -R7 ;  /* 0x0000000100047824 */ /* 0x000fe400078e0a07 */
[----:B------:R-:W-:-:S03]  /*0b80*/  IMAD.IADD R0, R7, 0x1, -R0 ;  /* 0x0000000107007824 */ /* 0x000fc600078e0a00 */
[----:B------:R-:W-:Y:S02]  /*0b90*/  ISETP.GT.U32.AND P0, PT, R4, -0x10, PT ;  /* 0xfffffff00400780c */ /* 0x000fe40003f04070 */
[----:B------:R-:W-:Y:S01]  /*0ba0*/  LOP3.LUT R6, R0, 0xf, RZ, 0xc0, !PT ;  /* 0x0000000f00067812 */ /* 0x000fe200078ec0ff */
[----:B0-----:R-:W-:-:S10]  /*0bb0*/  IMAD.U32 R4, RZ, RZ, UR4 ;  /* 0x00000004ff047e24 */ /* 0x001fd4000f8e00ff */
[----:B------:R-:W-:Y:S05]  /*0bc0*/  @P0 BRA `(.L_x_61) ;  /* 0x0000000800340947 */ /* 0x000fea0003800000 */
[----:B------:R-:W0:Y:S01]  /*0bd0*/  LDC.64 R18, c[0x0][0x380] ;  /* 0x0000e000ff127b82 */ /* 0x000e220000000a00 */
[----:B------:R-:W-:Y:S01]  /*0be0*/  LOP3.LUT R7, R0, 0xfffffff0, RZ, 0xc0, !PT ;  /* 0xfffffff000077812 */ /* 0x000fe200078ec0ff */
[----:B------:R-:W-:Y:S01]  /*0bf0*/  IMAD.U32 R4, RZ, RZ, UR4 ;  /* 0x00000004ff047e24 */ /* 0x000fe2000f8e00ff */
[----:B------:R-:W-:Y:S01]  /*0c00*/  CS2R R22, SRZ ;  /* 0x0000000000167805 */ /* 0x000fe2000001ff00 */
[----:B------:R-:W-:Y:S02]  /*0c10*/  IMAD.MOV.U32 R15, RZ, RZ, RZ ;  /* 0x000000ffff0f7224 */ /* 0x000fe400078e00ff */
[----:B------:R-:W-:Y:S01]  /*0c20*/  IMAD.MOV R7, RZ, RZ, -R7 ;  /* 0x000000ffff077224 */ /* 0x000fe200078e0a07 */
[----:B0-----:R-:W-:-:S05]  /*0c30*/  IADD3 R18, P0, PT, R18, 0x20, RZ ;  /* 0x0000002012127810 */ /* 0x001fca0007f1e0ff */
[----:B------:R-:W-:-:S08]  /*0c40*/  IMAD.X R19, RZ, RZ, R19, P0 ;  /* 0x000000ffff137224 */ /* 0x000fd000000e0613 */
.L_x_62:
[----:B------:R-:W-:-:S05]  /*0c50*/  IMAD.WIDE R32, R4, 0x4, R18 ;  /* 0x0000000404207825 */ /* 0x000fca00078e0212 */
[----:B------:R-:W2:Y:S04]  /*0c60*/  LDG.E.CONSTANT R24, desc[UR6][R32.64+-0x20] ;  /* 0xffffe00620187981 */ /* 0x000ea8000c1e9900 */
[----:B------:R-:W3:Y:S04]  /*0c70*/  LDG.E.CONSTANT R35, desc[UR6][R32.64+-0x1c] ;  /* 0xffffe40620237981 */ /* 0x000ee8000c1e9900 */
[----:B------:R-:W4:Y:S04]  /*0c80*/  LDG.E.CONSTANT R34, desc[UR6][R32.64+-0x18] ;  /* 0xffffe80620227981 */ /* 0x000f28000c1e9900 */
[----:B------:R-:W5:Y:S04]  /*0c90*/  LDG.E.CONSTANT R31, desc[UR6][R32.64+-0x14] ;  /* 0xffffec06201f7981 */ /* 0x000f68000c1e9900 */
        /* <DEDUP_REMOVED lines=11> */
[----:B------:R-:W5:Y:S01]  /*0d50*/  LDG.E.CONSTANT R30, desc[UR6][R32.64+0x1c] ;  /* 0x00001c06201e7981 */ /* 0x000f62000c1e9900 */
[----:B--2---:R-:W0:Y:S01]  /*0d60*/  F2F.F64.F32 R20, R24 ;  /* 0x0000001800147310 */ /* 0x004e220000201800 */
[----:B------:R-:W-:Y:S01]  /*0d70*/  FSETP.NAN.AND P0, PT, |R24|, |R24|, PT ;  /* 0x400000181800720b */ /* 0x000fe20003f08200 */
[----:B0-----:R-:W-:-:S10]  /*0d80*/  DADD R20, R20, R22 ;  /* 0x0000000014147229 */ /* 0x001fd40000000016 */
[----:B------:R-:W-:Y:S02]  /*0d90*/  FSEL R20, R20, R22, !P0 ;  /* 0x0000001614147208 */ /* 0x000fe40004000000 */
[----:B------:R-:W-:Y:S02]  /*0da0*/  FSEL R21, R21, R23, !P0 ;  /* 0x0000001715157208 */ /* 0x000fe40004000000 */
[----:B---3--:R-:W0:Y:S01]  /*0db0*/  F2F.F64.F32 R22, R35 ;  /* 0x0000002300167310 */ /* 0x008e220000201800 */
[----:B------:R-:W-:-:S07]  /*0dc0*/  FSETP.NAN.AND P2, PT, |R35|, |R35|, PT ;  /* 0x400000232300720b */ /* 0x000fce0003f48200 */
[----:B----4-:R-:W1:Y:S01]  /*0dd0*/  F2F.F64.F32 R24, R34 ;  /* 0x0000002200187310 */ /* 0x010e620000201800 */
[----:B0-----:R-:W-:-:S10]  /*0de0*/  DADD R22, R22, R20 ;  /* 0x0000000016167229 */ /* 0x001fd40000000014 */
[----:B------:R-:W-:Y:S02]  /*0df0*/  FSEL R22, R22, R20, !P2 ;  /* 0x0000001416167208 */ /* 0x000fe40005000000 */
[----:B------:R-:W-:Y:S02]  /*0e00*/  FSEL R23, R23, R21, !P2 ;  /* 0x0000001517177208 */ /* 0x000fe40005000000 */
[----:B-----5:R-:W0:Y:S04]  /*0e10*/  F2F.F64.F32 R20, R31 ;  /* 0x0000001f00147310 */ /* 0x020e280000201800 */
[----:B-1----:R-:W-:Y:S01]  /*0e20*/  DADD R24, R24, R22 ;  /* 0x0000000018187229 */ /* 0x002fe20000000016 */
[----:B------:R-:W-:-:S09]  /*0e30*/  FSETP.NAN.AND P6, PT, |R34|, |R34|, PT ;  /* 0x400000222200720b */ /* 0x000fd20003fc8200 */
[----:B------:R-:W-:Y:S02]  /*0e40*/  FSEL R22, R24, R22, !P6 ;  /* 0x0000001618167208 */ /* 0x000fe40007000000 */
[----:B------:R-:W-:-:S06]  /*0e50*/  FSEL R23, R25, R23, !P6 ;  /* 0x0000001719177208 */ /* 0x000fcc0007000000 */
[----:B0-----:R-:W-:Y:S01]  /*0e60*/  DADD R24, R20, R22 ;  /* 0x0000000014187229 */ /* 0x001fe20000000016 */
[----:B------:R-:W0:Y:S01]  /*0e70*/  F2F.F64.F32 R20, R27 ;  /* 0x0000001b00147310 */ /* 0x000e220000201800 */
[----:B------:R-:W-:-:S08]  /*0e80*/  FSETP.NAN.AND P5, PT, |R31|, |R31|, PT ;  /* 0x4000001f1f00720b */ /* 0x000fd00003fa8200 */
[----:B------:R-:W-:Y:S02]  /*0e90*/  FSEL R22, R24, R22, !P5 ;  /* 0x0000001618167208 */ /* 0x000fe40006800000 */
[----:B------:R-:W-:Y:S02]  /*0ea0*/  FSEL R23, R25, R23, !P5 ;  /* 0x0000001719177208 */ /* 0x000fe40006800000 */
[----:B------:R-:W1:Y:S04]  /*0eb0*/  F2F.F64.F32 R24, R26 ;  /* 0x0000001a00187310 */ /* 0x000e680000201800 */
[----:B0-----:R-:W-:Y:S01]  /*0ec0*/  DADD R20, R20, R22 ;  /* 0x0000000014147229 */ /* 0x001fe20000000016 */
[----:B------:R-:W-:-:S09]  /*0ed0*/  FSETP.NAN.AND P4, PT, |R27|, |R27|, PT ;  /* 0x4000001b1b00720b */ /* 0x000fd20003f88200 */
[----:B------:R-:W-:Y:S02]  /*0ee0*/  FSEL R20, R20, R22, !P4 ;  /* 0x0000001614147208 */ /* 0x000fe40006000000 */
[----:B------:R-:W-:Y:S02]  /*0ef0*/  FSEL R21, R21, R23, !P4 ;  /* 0x0000001715157208 */ /* 0x000fe40006000000 */
[----:B------:R-:W0:Y:S04]  /*0f00*/  F2F.F64.F32 R22, R17 ;  /* 0x0000001100167310 */ /* 0x000e280000201800 */
        /* <DEDUP_REMOVED lines=8> */
[----:B------:R-:W-:Y:S01]  /*0f90*/  FSEL R21, R25, R21, !P3 ;  /* 0x0000001519157208 */ /* 0x000fe20005800000 */
[----:B------:R-:W-:-:S05]  /*0fa0*/  VIADD R26, R15, 0x1 ;  /* 0x000000010f1a7836 */ /* 0x000fca0000000000 */
[----:B0-----:R-:W-:Y:S01]  /*0fb0*/  DADD R24, R22, R20 ;  /* 0x0000000016187229 */ /* 0x001fe20000000014 */
[----:B------:R-:W0:Y:S01]  /*0fc0*/  F2F.F64.F32 R22, R13 ;  /* 0x0000000d00167310 */ /* 0x000e220000201800 */
[----:B------:R-:W-:Y:S01]  /*0fd0*/  @P0 IMAD.MOV R26, RZ, RZ, R15 ;  /* 0x000000ffff1a0224 */ /* 0x000fe200078e020f */
[----:B------:R-:W-:-:S07]  /*0fe0*/  FSETP.NAN.AND P0, PT, |R14|, |R14|, PT ;  /* 0x4000000e0e00720b */ /* 0x000fce0003f08200 */
[----:B------:R-:W-:Y:S02]  /*0ff0*/  FSEL R20, R24, R20, !P0 ;  /* 0x0000001418147208 */ /* 0x000fe40004000000 */
[----:B------:R-:W-:Y:S01]  /*1000*/  FSEL R21, R25, R21, !P0 ;  /* 0x0000001519157208 */ /* 0x000fe20004000000 */
[----:B------:R-:W1:Y:S01]  /*1010*/  F2F.F64.F32 R14, R12 ;  /* 0x0000000c000e7310 */ /* 0x000e620000201800 */
[----:B------:R-:W-:-:S04]  /*1020*/  VIADD R17, R26, 0x1 ;  /* 0x000000011a117836 */ /* 0x000fc80000000000 */
[----:B0-----:R-:W-:Y:S01]  /*1030*/  DADD R22, R22, R20 ;  /* 0x0000000016167229 */ /* 0x001fe20000000014 */
[----:B------:R-:W-:Y:S01]  /*1040*/  @P2 IMAD.MOV R17, RZ, RZ, R26 ;  /* 0x000000ffff112224 */ /* 0x000fe200078e021a */
[----:B------:R-:W-:-:S08]  /*1050*/  FSETP.NAN.AND P2, PT, |R13|, |R13|, PT ;  /* 0x4000000d0d00720b */ /* 0x000fd00003f48200 */
[----:B------:R-:W-:Y:S02]  /*1060*/  FSEL R20, R22, R20, !P2 ;  /* 0x0000001416147208 */ /* 0x000fe40005000000 */
[----:B------:R-:W-:Y:S01]  /*1070*/  FSEL R21, R23, R21, !P2 ;  /* 0x0000001517157208 */ /* 0x000fe20005000000 */
[----:B------:R-:W-:-:S05]  /*1080*/  VIADD R24, R17, 0x1 ;  /* 0x0000000111187836 */ /* 0x000fca0000000000 */
[----:B-1----:R-:W-:Y:S01]  /*1090*/  DADD R22, R14, R20 ;  /* 0x000000000e167229 */ /* 0x002fe20000000014 */
[----:B------:R-:W0:Y:S01]  /*10a0*/  F2F.F64.F32 R14, R11 ;  /* 0x0000000b000e7310 */ /* 0x000e220000201800 */
[----:B------:R-:W-:Y:S01]  /*10b0*/  @P6 IMAD.MOV R24, RZ, RZ, R17 ;  /* 0x000000ffff186224 */ /* 0x000fe200078e0211 */
[----:B------:R-:W-:-:S07]  /*10c0*/  FSETP.NAN.AND P6, PT, |R12|, |R12|, PT ;  /* 0x4000000c0c00720b */ /* 0x000fce0003fc8200 */
[----:B------:R-:W-:Y:S02]  /*10d0*/  FSEL R12, R22, R20, !P6 ;  /* 0x00000014160c7208 */ /* 0x000fe40007000000 */
[----:B------:R-:W-:Y:S01]  /*10e0*/  FSEL R13, R23, R21, !P6 ;  /* 0x00000015170d7208 */ /* 0x000fe20007000000 */
[----:B------:R-:W-:Y:S02]  /*10f0*/  VIADD R17, R24, 0x1 ;  /* 0x0000000118117836 */ /* 0x000fe40000000000 */
[----:B------:R-:W-:-:S03]  /*1100*/  @P5 IMAD.MOV R17, RZ, RZ, R24 ;  /* 0x000000ffff115224 */ /* 0x000fc600078e0218 */
[----:B0-----:R-:W-:Y:S01]  /*1110*/  DADD R20, R14, R12 ;  /* 0x000000000e147229 */ /* 0x001fe2000000000c */
[----:B------:R-:W0:Y:S01]  /*1120*/  F2F.F64.F32 R14, R10 ;  /* 0x0000000a000e7310 */ /* 0x000e220000201800 */
[----:B------:R-:W-:Y:S02]  /*1130*/  VIADD R22, R17, 0x1 ;  /* 0x0000000111167836 */ /* 0x000fe40000000000 */
[----:B------:R-:W-:Y:S01]  /*1140*/  @P4 IMAD.MOV R22, RZ, RZ, R17 ;  /* 0x000000ffff164224 */ /* 0x000fe200078e0211 */
[----:B------:R-:W-:-:S05]  /*1150*/  FSETP.NAN.AND P4, PT, |R11|, |R11|, PT ;  /* 0x4000000b0b00720b */ /* 0x000fca0003f88200 */
[----:B------:R-:W-:Y:S02]  /*1160*/  FSEL R12, R20, R12, !P4 ;  /* 0x0000000c140c7208 */ /* 0x000fe40006000000 */
[----:B------:R-:W-:Y:S02]  /*1170*/  FSEL R13, R21, R13, !P4 ;  /* 0x0000000d150d7208 */ /* 0x000fe40006000000 */
[----:B------:R-:W-:-:S04]  /*1180*/  IADD3 R11, PT, PT, R22, 0x1, RZ ;  /* 0x00000001160b7810 */ /* 0x000fc80007ffe0ff */
[----:B0-----:R-:W-:Y:S01]  /*1190*/  DADD R20, R14, R12 ;  /* 0x000000000e147229 */ /* 0x001fe2000000000c */
[----:B------:R-:W0:Y:S01]  /*11a0*/  F2F.F64.F32 R14, R9 ;  /* 0x00000009000e7310 */ /* 0x000e220000201800 */
[----:B------:R-:W-:Y:S01]  /*11b0*/  @P1 IMAD.MOV R11, RZ, RZ, R22 ;  /* 0x000000ffff0b1224 */ /* 0x000fe200078e0216 */
[----:B------:R-:W-:-:S03]  /*11c0*/  FSETP.NAN.AND P1, PT, |R10|, |R10|, PT ;  /* 0x4000000a0a00720b */ /* 0x000fc60003f28200 */
[----:B------:R-:W-:Y:S02]  /*11d0*/  VIADD R17, R11, 0x1 ;  /* 0x000000010b117836 */ /* 0x000fe40000000000 */
[----:B------:R-:W-:Y:S02]  /*11e0*/  @P3 IMAD.MOV R17, RZ, RZ, R11 ;  /* 0x000000ffff113224 */ /* 0x000fe400078e020b */
[----:B------:R-:W-:Y:S02]  /*11f0*/  FSEL R10, R20, R12, !P1 ;  /* 0x0000000c140a7208 */ /* 0x000fe40004800000 */
[----:B------:R-:W-:Y:S02]  /*1200*/  FSEL R11, R21, R13, !P1 ;  /* 0x0000000d150b7208 */ /* 0x000fe40004800000 */
[----:B------:R-:W1:Y:S04]  /*1210*/  F2F.F64.F32 R12, R28 ;  /* 0x0000001c000c7310 */ /* 0x000e680000201800 */
[----:B0-----:R-:W-:Y:S01]  /*1220*/  DADD R14, R14, R10 ;  /* 0x000000000e0e7229 */ /* 0x001fe2000000000a */
[----:B------:R-:W-:-:S02]  /*1230*/  VIADD R22, R17, 0x1 ;  /* 0x0000000111167836 */ /* 0x000fc40000000000 */
[----:B------:R-:W-:Y:S01]  /*1240*/  @P0 IMAD.MOV R22, RZ, RZ, R17 ;  /* 0x000000ffff160224 */ /* 0x000fe200078e0211 */
[----:B------:R-:W-:-:S03]  /*1250*/  FSETP.NAN.AND P0, PT, |R9|, |R9|, PT ;  /* 0x400000090900720b */ /* 0x000fc60003f08200 */
[----:B------:R-:W-:Y:S02]  /*1260*/  VIADD R17, R22, 0x1 ;  /* 0x0000000116117836 */ /* 0x000fe40000000000 */
[----:B------:R-:W-:Y:S01]  /*1270*/  @P2 IMAD.MOV R17, RZ, RZ, R22 ;  /* 0x000000ffff112224 */ /* 0x000fe200078e0216 */
[----:B------:R-:W-:Y:S02]  /*1280*/  FSEL R14, R14, R10, !P0 ;  /* 0x0000000a0e0e7208 */ /* 0x000fe40004000000 */
[----:B------:R-:W-:Y:S01]  /*1290*/  FSEL R15, R15, R11, !P0 ;  /* 0x0000000b0f0f7208 */ /* 0x000fe20004000000 */
[----:B------:R-:W-:Y:S02]  /*12a0*/  VIADD R9, R17, 0x1 ;  /* 0x0000000111097836 */ /* 0x000fe40000000000 */
[----:B------:R-:W-:Y:S01]  /*12b0*/  @P6 IMAD.MOV R9, RZ, RZ, R17 ;  /* 0x000000ffff096224 */ /* 0x000fe200078e0211 */
[----:B------:R-:W0:Y:S02]  /*12c0*/  F2F.F64.F32 R10, R29 ;  /* 0x0000001d000a7310 */ /* 0x000e240000201800 */
[----:B-1----:R-:W-:Y:S01]  /*12d0*/  DADD R12, R12, R14 ;  /* 0x000000000c0c7229 */ /* 0x002fe2000000000e */
        /* <DEDUP_REMOVED lines=9> */
[----:B------:R-:W-:Y:S02]  /*1370*/  FSETP.NAN.AND P0, PT, |R29|, |R29|, PT ;  /* 0x4000001d1d00720b */ /* 0x000fe40003f08200 */
[----:B0-----:R-:W-:Y:S01]  /*1380*/  DADD R10, R10, R14 ;  /* 0x000000000a0a7229 */ /* 0x001fe2000000000e */
[----:B------:R-:W0:Y:S01]  /*1390*/  F2F.F64.F32 R12, R30 ;  /* 0x0000001e000c7310 */ /* 0x000e220000201800 */
[----:B------:R-:W-:-:S02]  /*13a0*/  VIADD R9, R17, 0x1 ;  /* 0x0000000111097836 */ /* 0x000fc40000000000 */
[----:B------:R-:W-:Y:S02]  /*13b0*/  @P2 IMAD.MOV R9, RZ, RZ, R17 ;  /* 0x000000ffff092224 */ /* 0x000fe400078e0211 */
[----:B------:R-:W-:-:S04]  /*13c0*/  VIADD R7, R7, 0x10 ;  /* 0x0000001007077836 */ /* 0x000fc80000000000 */
[----:B------:R-:W-:Y:S01]  /*13d0*/  FSEL R10, R10, R14, !P0 ;  /* 0x0000000e0a0a7208 */ /* 0x000fe20004000000 */
[----:B------:R-:W-:Y:S01]  /*13e0*/  VIADD R14, R9, 0x1 ;  /* 0x00000001090e7836 */ /* 0x000fe20000000000 */
[----:B------:R-:W-:Y:S01]  /*13f0*/  FSEL R11, R11, R15, !P0 ;  /* 0x0000000f0b0b7208 */ /* 0x000fe20004000000 */
[----:B------:R-:W-:Y:S01]  /*1400*/  @P0 IMAD.MOV R14, RZ, RZ, R9 ;  /* 0x000000ffff0e0224 */ /* 0x000fe200078e0209 */
[----:B------:R-:W-:Y:S02]  /*1410*/  ISETP.NE.AND P0, PT, R7, RZ, PT ;  /* 0x000000ff0700720c */ /* 0x000fe40003f05270 */
[----:B------:R-:W-:Y:S02]  /*1420*/  FSETP.NAN.AND P1, PT, |R30|, |R30|, PT ;  /* 0x4000001e1e00720b */ /* 0x000fe40003f28200 */
[----:B0-----:R-:W-:Y:S01]  /*1430*/  DADD R12, R12, R10 ;  /* 0x000000000c0c7229 */ /* 0x001fe2000000000a */
[----:B------:R-:W-:Y:S02]  /*1440*/  VIADD R15, R14, 0x1 ;  /* 0x000000010e0f7836 */ /* 0x000fe40000000000 */
[----:B------:R-:W-:-:S07]  /*1450*/  VIADD R4, R4, 0x10 ;  /* 0x0000001004047836 */ /* 0x000fce0000000000 */
[----:B------:R-:W-:Y:S01]  /*1460*/  FSEL R22, R12, R10, !P1 ;  /* 0x0000000a0c167208 */ /* 0x000fe20004800000 */
[----:B------:R-:W-:Y:S01]  /*1470*/  @P1 IMAD.MOV R15, RZ, RZ, R14 ;  /* 0x000000ffff0f1224 */ /* 0x000fe200078e020e */
[----:B------:R-:W-:Y:S01]  /*1480*/  FSEL R23, R13, R11, !P1 ;  /* 0x0000000b0d177208 */ /* 0x000fe20004800000 */
[----:B------:R-:W-:Y:S06]  /*1490*/  @P0 BRA `(.L_x_62) ;  /* 0xfffffff400ec0947 */ /* 0x000fec000383ffff */
.L_x_61:
[----:B------:R-:W-:-:S13]  /*14a0*/  ISETP.NE.AND P0, PT, R6, RZ, PT ;  /* 0x000000ff0600720c */ /* 0x000fda0003f05270 */
[----:B------:R-:W-:Y:S05]  /*14b0*/  @!P0 BRA `(.L_x_63) ;  /* 0x0000000800008947 */ /* 0x000fea0003800000 */
[----:B------:R-:W-:Y:S02]  /*14c0*/  ISETP.GE.U32.AND P0, PT, R6, 0x8, PT ;  /* 0x000000080600780c */ /* 0x000fe40003f06070 */
[----:B------:R-:W-:-:S11]  /*14d0*/  LOP3.LUT R14, R0, 0x7, RZ, 0xc0, !PT ;  /* 0x00000007000e7812 */ /* 0x000fd600078ec0ff */
[----:B------:R-:W-:Y:S05]  /*14e0*/  @!P0 BRA `(.L_x_64) ;  /* 0x00000004000c8947 */ /* 0x000fea0003800000 */
[----:B------:R-:W0:Y:S02]  /*14f0*/  LDC.64 R12, c[0x0][0x380] ;  /* 0x0000e000ff0c7b82 */ /* 0x000e240000000a00 */
[----:B0-----:R-:W-:-:S05]  /*1500*/  IMAD.WIDE R12, R4, 0x4, R12 ;  /* 0x00000004040c7825 */ /* 0x001fca00078e020c */
[----:B------:R-:W2:Y:S04]  /*1510*/  LDG.E.CONSTANT R17, desc[UR6][R12.64] ;  /* 0x000000060c117981 */ /* 0x000ea8000c1e9900 */
[----:B------:R-:W3:Y:S04]  /*1520*/  LDG.E.CONSTANT R24, desc[UR6][R12.64+0x4] ;  /* 0x000004060c187981 */ /* 0x000ee8000c1e9900 */
[----:B------:R-:W4:Y:S04]  /*1530*/  LDG.E.CONSTANT R25, desc[UR6][R12.64+0x8] ;  /* 0x000008060c197981 */ /* 0x000f28000c1e9900 */
[----:B------:R-:W5:Y:S04]  /*1540*/  LDG.E.CONSTANT R11, desc[UR6][R12.64+0xc] ;  /* 0x00000c060c0b7981 */ /* 0x000f68000c1e9900 */
[----:B------:R-:W5:Y:S04]  /*1550*/  LDG.E.CONSTANT R10, desc[UR6][R12.64+0x10] ;  /* 0x000010060c0a7981 */ /* 0x000f68000c1e9900 */
[----:B------:R-:W5:Y:S04]  /*1560*/  LDG.E.CONSTANT R9, desc[UR6][R12.64+0x14] ;  /* 0x000014060c097981 */ /* 0x000f68000c1e9900 */
[----:B------:R-:W5:Y:S04]  /*1570*/  LDG.E.CONSTANT R6, desc[UR6][R12.64+0x18] ;  /* 0x000018060c067981 */ /* 0x000f68000c1e9900 */
[----:B------:R0:W5:Y:S01]  /*1580*/  LDG.E.CONSTANT R7, desc[UR6][R12.64+0x1c] ;  /* 0x00001c060c077981 */ /* 0x000162000c1e9900 */
[----:B------:R-:W-:Y:S01]  /*1590*/  VIADD R4, R4, 0x8 ;  /* 0x0000000804047836 */ /* 0x000fe20000000000 */
[----:B--2---:R1:W2:Y:S01]  /*15a0*/  F2F.F64.F32 R18, R17 ;  /* 0x0000001100127310 */ /* 0x0042a20000201800 */
[----:B------:R-:W-:-:S02]  /*15b0*/  FSETP.NAN.AND P0, PT, |R17|, |R17|, PT ;  /* 0x400000111100720b */ /* 0x000fc40003f08200 */
[----:B---3--:R-:W-:-:S05]  /*15c0*/  FSETP.NAN.AND P1, PT, |R24|, |R24|, PT ;  /* 0x400000181800720b */ /* 0x008fca0003f28200 */
[----:B------:R-:W3:Y:S01]  /*15d0*/  F2F.F64.F32 R20, R24 ;  /* 0x0000001800147310 */ /* 0x000ee20000201800 */
[----:B----4-:R-:W-:Y:S01]  /*15e0*/  FSETP.NAN.AND P2, PT, |R25|, |R25|, PT ;  /* 0x400000191900720b */ /* 0x010fe20003f48200 */
[----:B-1----:R-:W-:Y:S01]  /*15f0*/  VIADD R17, R15, 0x1 ;  /* 0x000000010f117836 */ /* 0x002fe20000000000 */
[----:B-----5:R-:W-:-:S03]  /*1600*/  FSETP.NAN.AND P3, PT, |R11|, |R11|, PT ;  /* 0x4000000b0b00720b */ /* 0x020fc60003f68200 */
[----:B------:R-:W-:Y:S01]  /*1610*/  @P0 IMAD.MOV R17, RZ, RZ, R15 ;  /* 0x000000ffff110224 */ /* 0x000fe200078e020f */
[----:B--2---:R-:W-:Y:S01]  /*1620*/  DADD R18, R22, R18 ;  /* 0x0000000016127229 */ /* 0x004fe20000000012 */
[----:B0-----:R0:W-:Y:S02]  /*1630*/  F2F.F64.F32 R12, R11 ;  /* 0x0000000b000c7310 */ /* 0x0011e40000201800 */
[----:B0-----:R-:W-:-:S07]  /*1640*/  VIADD R11, R17, 0x1 ;  /* 0x00000001110b7836 */ /* 0x001fce0000000000 */
[----:B------:R-:W-:Y:S02]  /*1650*/  FSEL R22, R18, R22, !P0 ;  /* 0x0000001612167208 */ /* 0x000fe40004000000 */
[----:B------:R-:W-:Y:S02]  /*1660*/  FSEL R23, R19, R23, !P0 ;  /* 0x0000001713177208 */ /* 0x000fe40004000000 */
[----:B------:R-:W0:Y:S01]  /*1670*/  F2F.F64.F32 R18, R25 ;  /* 0x0000001900127310 */ /* 0x000e220000201800 */
[----:B------:R-:W-:Y:S02]  /*1680*/  FSETP.NAN.AND P0, PT, |R10|, |R10|, PT ;  /* 0x4000000a0a00720b */ /* 0x000fe40003f08200 */
[----:B------:R-:W-:Y:S01]  /*1690*/  @P1 IADD3 R11, PT, PT, R17, RZ, RZ ;  /* 0x000000ff110b1210 */ /* 0x000fe20007ffe0ff */
[----:B---3--:R-:W-:-:S04]  /*16a0*/  DADD R20, R20, R22 ;  /* 0x0000000014147229 */ /* 0x008fc80000000016 */
[----:B------:R-:W-:Y:S02]  /*16b0*/  VIADD R15, R11, 0x1 ;  /* 0x000000010b0f7836 */ /* 0x000fe40000000000 */
[----:B------:R-:W-:-:S04]  /*16c0*/  @P2 IMAD.MOV R15, RZ, RZ, R11 ;  /* 0x000000ffff0f2224 */ /* 0x000fc800078e020b */
[----:B------:R-:W-:Y:S01]  /*16d0*/  FSEL R20, R20, R22, !P1 ;  /* 0x0000001614147208 */ /* 0x000fe20004800000 */
[----:B------:R-:W-:Y:S01]  /*16e0*/  VIADD R17, R15, 0x1 ;  /* 0x000000010f117836 */ /* 0x000fe20000000000 */
[----:B------:R-:W-:Y:S01]  /*16f0*/  FSEL R21, R21, R23, !P1 ;  /* 0x0000001715157208 */ /* 0x000fe20004800000 */
[----:B------:R-:W-:Y:S01]  /*1700*/  @P3 IMAD.MOV R17, RZ, RZ, R15 ;  /* 0x000000ffff113224 */ /* 0x000fe200078e020f */
[----:B------:R-:W-:-:S04]  /*1710*/  FSETP.NAN.AND P1, PT, |R9|, |R9|, PT ;  /* 0x400000090900720b */ /* 0x000fc80003f28200 */
[----:B0-----:R-:W-:-:S10]  /*1720*/  DADD R18, R18, R20 ;  /* 0x0000000012127229 */ /* 0x001fd40000000014 */
[----:B------:R-:W-:Y:S02]  /*1730*/  FSEL R20, R18, R20, !P2 ;  /* 0x0000001412147208 */ /* 0x000fe40005000000 */
[----:B------:R-:W-:Y:S02]  /*1740*/  FSEL R21, R19, R21, !P2 ;  /* 0x0000001513157208 */ /* 0x000fe40005000000 */
[----:B------:R-:W0:Y:S04]  /*1750*/  F2F.F64.F32 R18, R10 ;  /* 0x0000000a00127310 */ /* 0x000e280000201800 */
[----:B------:R-:W-:-:S04]  /*1760*/  DADD R12, R12, R20 ;  /* 0x000000000c0c7229 */ /* 0x000fc80000000014 */
[----:B------:R-:W-:Y:S06]  /*1770*/  F2F.F64.F32 R10, R6 ;  /* 0x00000006000a7310 */ /* 0x000fec0000201800 */
[----:B------:R-:W-:Y:S02]  /*1780*/  FSEL R20, R12, R20, !P3 ;  /* 0x000000140c147208 */ /* 0x000fe40005800000 */
[----:B------:R-:W-:Y:S02]  /*1790*/  FSEL R21, R13, R21, !P3 ;  /* 0x000000150d157208 */ /* 0x000fe40005800000 */
[----:B------:R1:W2:Y:S04]  /*17a0*/  F2F.F64.F32 R12, R9 ;  /* 0x00000009000c7310 */ /* 0x0002a80000201800 */
[----:B0-----:R-:W-:Y:S01]  /*17b0*/  DADD R18, R18, R20 ;  /* 0x0000000012127229 */ /* 0x001fe20000000014 */
[----:B-1----:R-:W-:-:S02]  /*17c0*/  VIADD R9, R17, 0x1 ;  /* 0x0000000111097836 */ /* 0x002fc40000000000 */
[----:B------:R-:W-:-:S07]  /*17d0*/  @P0 IMAD.MOV R9, RZ, RZ, R17 ;  /* 0x000000ffff090224 */ /* 0x000fce00078e0211 */
[----:B------:R-:W-:Y:S02]  /*17e0*/  FSEL R18, R18, R20, !P0 ;  /* 0x0000001412127208 */ /* 0x000fe40004000000 */
[----:B------:R-:W-:Y:S02]  /*17f0*/  FSEL R19, R19, R21, !P0 ;  /* 0x0000001513137208 */ /* 0x000fe40004000000 */
[----:B------:R-:W-:Y:S01]  /*1800*/  FSETP.NAN.AND P0, PT, |R6|, |R6|, PT ;  /* 0x400000060600720b */ /* 0x000fe20003f08200 */
[----:B------:R-:W-:Y:S02]  /*1810*/  VIADD R6, R9, 0x1 ;  /* 0x0000000109067836 */ /* 0x000fe40000000000 */
[----:B------:R-:W-:Y:S01]  /*1820*/  @P1 IMAD.MOV R6, RZ, RZ, R9 ;  /* 0x000000ffff061224 */ /* 0x000fe200078e0209 */
[----:B--2---:R-:W-:-:S03]  /*1830*/  DADD R12, R12, R18 ;  /* 0x000000000c0c7229 */ /* 0x004fc60000000012 */
[----:B------:R-:W-:-:S06]  /*1840*/  VIADD R9, R6, 0x1 ;  /* 0x0000000106097836 */ /* 0x000fcc0000000000 */
[----:B------:R-:W-:Y:S01]  /*1850*/  @P0 IMAD.MOV R9, RZ, RZ, R6 ;  /* 0x000000ffff090224 */ /* 0x000fe200078e0206 */
[----:B------:R-:W-:Y:S02]  /*1860*/  FSEL R18, R12, R18, !P1 ;  /* 0x000000120c127208 */ /* 0x000fe40004800000 */
[----:B------:R-:W-:Y:S01]  /*1870*/  FSEL R19, R13, R19, !P1 ;  /* 0x000000130d137208 */ /* 0x000fe20004800000 */
[----:B------:R-:W-:Y:S01]  /*1880*/  VIADD R15, R9, 0x1 ;  /* 0x00000001090f7836 */ /* 0x000fe20000000000 */
[----:B------:R-:W0:Y:S01]  /*1890*/  F2F.F64.F32 R12, R7 ;  /* 0x00000007000c7310 */ /* 0x000e220000201800 */
[----:B------:R-:W-:-:S03]  /*18a0*/  FSETP.NAN.AND P1, PT, |R7|, |R7|, PT ;  /* 0x400000070700720b */ /* 0x000fc60003f28200 */
[----:B------:R-:W-:-:S10]  /*18b0*/  DADD R10, R10, R18 ;  /* 0x000000000a0a7229 */ /* 0x000fd40000000012 */
[----:B------:R-:W-:Y:S01]  /*18c0*/  FSEL R10, R10, R18, !P0 ;  /* 0x000000120a0a7208 */ /* 0x000fe20004000000 */
[----:B------:R-:W-:Y:S01]  /*18d0*/  @P1 IMAD.MOV R15, RZ, RZ, R9 ;  /* 0x000000ffff0f1224 */ /* 0x000fe200078e0209 */
[----:B------:R-:W-:-:S06]  /*18e0*/  FSEL R11, R11, R19, !P0 ;  /* 0x000000130b0b7208 */ /* 0x000fcc0004000000 */
[----:B0-----:R-:W-:-:S10]  /*18f0*/  DADD R12, R12, R10 ;  /* 0x000000000c0c7229 */ /* 0x001fd4000000000a */
[----:B------:R-:W-:Y:S02]  /*1900*/  FSEL R22, R12, R10, !P1 ;  /* 0x0000000a0c167208 */ /* 0x000fe40004800000 */
[----:B------:R-:W-:-:S07]  /*1910*/  FSEL R23, R13, R11, !P1 ;  /* 0x0000000b0d177208 */ /* 0x000fce0004800000 */
.L_x_64:
[----:B------:R-:W-:-:S13]  /*1920*/  ISETP.NE.AND P0, PT, R14, RZ, PT ;  /* 0x000000ff0e00720c */ /* 0x000fda0003f05270 */
[----:B------:R-:W-:Y:S05]  /*1930*/  @!P0 BRA `(.L_x_63) ;  /* 0x0000000000e08947 */ /* 0x000fea0003800000 */
[----:B------:R-:W-:Y:S02]  /*1940*/  ISETP.GE.U32.AND P0, PT, R14, 0x4, PT ;  /* 0x000000040e00780c */ /* 0x000fe40003f06070 */
[----:B------:R-:W-:-:S04]  /*1950*/  LOP3.LUT R0, R0, 0x3, RZ, 0xc0, !PT ;  /* 0x0000000300007812 */ /* 0x000fc800078ec0ff */
[----:B------:R-:W-:-:S07]  /*1960*/  ISETP.NE.AND P1, PT, R0, RZ, PT ;  /* 0x000000ff0000720c */ /* 0x000fce0003f25270 */
[----:B------:R-:W-:Y:S06]  /*1970*/  @!P0 BRA `(.L_x_65) ;  /* 0x00000000008c8947 */ /* 0x000fec0003800000 */
[----:B------:R-:W0:Y:S02]  /*1980*/  LDC.64 R6, c[0x0][0x380] ;  /* 0x0000e000ff067b82 */ /* 0x000e240000000a00 */
[----:B0-----:R-:W-:-:S05]  /*1990*/  IMAD.WIDE R6, R4, 0x4, R6 ;  /* 0x0000000404067825 */ /* 0x001fca00078e0206 */
[----:B------:R-:W2:Y:S04]  /*19a0*/  LDG.E.CONSTANT R9, desc[UR6][R6.64] ;  /* 0x0000000606097981 */ /* 0x000ea8000c1e9900 */
[----:B------:R-:W3:Y:S04]  /*19b0*/  LDG.E.CONSTANT R14, desc[UR6][R6.64+0x4] ;  /* 0x00000406060e7981 */ /* 0x000ee8000c1e9900 */
[----:B------:R-:W4:Y:S04]  /*19c0*/  LDG.E.CONSTANT R17, desc[UR6][R6.64+0x8] ;  /* 0x0000080606117981 */ /* 0x000f28000c1e9900 */
[----:B------:R-:W5:Y:S01]  /*19d0*/  LDG.E.CONSTANT R20, desc[UR6][R6.64+0xc] ;  /* 0x00000c0606147981 */ /* 0x000f62000c1e9900 */
[----:B------:R-:W-:Y:S01]  /*19e0*/  VIADD R4, R4, 0x4 ;  /* 0x0000000404047836 */ /* 0x000fe20000000000 */
[----:B--2---:R0:W1:Y:S01]  /*19f0*/  F2F.F64.F32 R10, R9 ;  /* 0x00000009000a7310 */ /* 0x0040620000201800 */
[----:B------:R-:W-:-:S02]  /*1a00*/  FSETP.NAN.AND P0, PT, |R9|, |R9|, PT ;  /* 0x400000090900720b */ /* 0x000fc40003f08200 */
[----:B---3--:R-:W-:-:S05]  /*1a10*/  FSETP.NAN.AND P2, PT, |R14|, |R14|, PT ;  /* 0x4000000e0e00720b */ /* 0x008fca0003f48200 */
[----:B------:R-:W2:Y:S01]  /*1a20*/  F2F.F64.F32 R12, R14 ;  /* 0x0000000e000c7310 */ /* 0x000ea20000201800 */
[----:B0-----:R-:W-:-:S05]  /*1a30*/  VIADD R9, R15, 0x1 ;  /* 0x000000010f097836 */ /* 0x001fca0000000000 */
[----:B------:R-:W-:Y:S01]  /*1a40*/  @P0 IMAD.MOV R9, RZ, RZ, R15 ;  /* 0x000000ffff090224 */ /* 0x000fe200078e020f */
[----:B-1----:R-:W-:Y:S01]  /*1a50*/  DADD R10, R22, R10 ;  /* 0x00000000160a7229 */ /* 0x002fe2000000000a */
[----:B----4-:R-:W0:Y:S08]  /*1a60*/  F2F.F64.F32 R18, R17 ;  /* 0x0000001100127310 */ /* 0x010e300000201800 */
[----:B-----5:R-:W1:Y:S01]  /*1a70*/  F2F.F64.F32 R6, R20 ;  /* 0x0000001400067310 */ /* 0x020e620000201800 */
[----:B------:R-:W-:-:S02]  /*1a80*/  FSEL R10, R10, R22, !P0 ;  /* 0x000000160a0a7208 */ /* 0x000fc40004000000 */
[----:B------:R-:W-:Y:S02]  /*1a90*/  FSEL R11, R11, R23, !P0 ;  /* 0x000000170b0b7208 */ /* 0x000fe40004000000 */
[----:B------:R-:W-:-:S04]  /*1aa0*/  FSETP.NAN.AND P0, PT, |R17|, |R17|, PT ;  /* 0x400000111100720b */ /* 0x000fc80003f08200 */
[----:B--2---:R-:W-:-:S10]  /*1ab0*/  DADD R12, R12, R10 ;  /* 0x000000000c0c7229 */ /* 0x004fd4000000000a */
[----:B------:R-:W-:Y:S01]  /*1ac0*/  FSEL R10, R12, R10, !P2 ;  /* 0x0000000a0c0a7208 */ /* 0x000fe20005000000 */
[----:B------:R-:W-:Y:S01]  /*1ad0*/  VIADD R12, R9, 0x1 ;  /* 0x00000001090c7836 */ /* 0x000fe20000000000 */
[----:B------:R-:W-:Y:S01]  /*1ae0*/  FSEL R11, R13, R11, !P2 ;  /* 0x0000000b0d0b7208 */ /* 0x000fe20005000000 */
[----:B------:R-:W-:Y:S01]  /*1af0*/  @P2 IMAD.MOV R12, RZ, RZ, R9 ;  /* 0x000000ffff0c2224 */ /* 0x000fe200078e0209 */
[----:B------:R-:W-:-:S03]  /*1b00*/  FSETP.NAN.AND P2, PT, |R20|, |R20|, PT ;  /* 0x400000141400720b */ /* 0x000fc60003f48200 */
[----:B------:R-:W-:Y:S01]  /*1b10*/  VIADD R9, R12, 0x1 ;  /* 0x000000010c097836 */ /* 0x000fe20000000000 */
[----:B0-----:R-:W-:Y:S01]  /*1b20*/  DADD R18, R18, R10 ;  /* 0x0000000012127229 */ /* 0x001fe2000000000a */
[----:B------:R-:W-:-:S04]  /*1b30*/  @P0 IMAD.MOV R9, RZ, RZ, R12 ;  /* 0x000000ffff090224 */ /* 0x000fc800078e020c */
[----:B------:R-:W-:-:S04]  /*1b40*/  VIADD R15, R9, 0x1 ;  /* 0x00000001090f7836 */ /* 0x000fc80000000000 */
[----:B------:R-:W-:Y:S01]  /*1b50*/  @P2 IMAD.MOV R15, RZ, RZ, R9 ;  /* 0x000000ffff0f2224 */ /* 0x000fe200078e0209 */
[----:B------:R-:W-:Y:S02]  /*1b60*/  FSEL R10, R18, R10, !P0 ;  /* 0x0000000a120a7208 */ /* 0x000fe40004000000 */
[----:B------:R-:W-:-:S06]  /*1b70*/  FSEL R11, R19, R11, !P0 ;  /* 0x0000000b130b7208 */ /* 0x000fcc0004000000 */
[----:B-1----:R-:W-:-:S10]  /*1b80*/  DADD R6, R6, R10 ;  /* 0x0000000006067229 */ /* 0x002fd4000000000a */
[----:B------:R-:W-:Y:S02]  /*1b90*/  FSEL R22, R6, R10, !P2 ;  /* 0x0000000a06167208 */ /* 0x000fe40005000000 */
[----:B------:R-:W-:-:S07]  /*1ba0*/  FSEL R23, R7, R11, !P2 ;  /* 0x0000000b07177208 */ /* 0x000fce0005000000 */
.L_x_65:
[----:B------:R-:W-:Y:S05]  /*1bb0*/  @!P1 BRA `(.L_x_63) ;  /* 0x0000000000409947 */ /* 0x000fea0003800000 */
[----:B------:R-:W0:Y:S01]  /*1bc0*/  LDC.64 R12, c[0x0][0x380] ;  /* 0x0000e000ff0c7b82 */ /* 0x000e220000000a00 */
[----:B------:R-:W-:-:S07]  /*1bd0*/  IMAD.MOV R0, RZ, RZ, -R0 ;  /* 0x000000ffff007224 */ /* 0x000fce00078e0a00 */
.L_x_66:
[----:B0-----:R-:W-:-:S06]  /*1be0*/  IMAD.WIDE R6, R4, 0x4, R12 ;  /* 0x0000000404067825 */ /* 0x001fcc00078e020c */
[----:B------:R-:W2:Y:S01]  /*1bf0*/  LDG.E.CONSTANT R6, desc[UR6][R6.64] ;  /* 0x0000000606067981 */ /* 0x000ea2000c1e9900 */
[----:B------:R-:W-:Y:S01]  /*1c00*/  VIADD R0, R0, 0x1 ;  /* 0x0000000100007836 */ /* 0x000fe20000000000 */
[----:B------:R-:W-:Y:S01]  /*1c10*/  IADD3 R4, PT, PT, R4, 0x1, RZ ;  /* 0x0000000104047810 */ /* 0x000fe20007ffe0ff */
[----:B------:R-:W-:-:S03]  /*1c20*/  VIADD R9, R15, 0x1 ;  /* 0x000000010f097836 */ /* 0x000fc60000000000 */
[----:B------:R-:W-:Y:S01]  /*1c30*/  ISETP.NE.AND P1, PT, R0, RZ, PT ;  /* 0x000000ff0000720c */ /* 0x000fe20003f25270 */
[----:B--2---:R-:W0:Y:S01]  /*1c40*/  F2F.F64.F32 R10, R6 ;  /* 0x00000006000a7310 */ /* 0x004e220000201800 */
[----:B------:R-:W-:-:S13]  /*1c50*/  FSETP.NAN.AND P0, PT, |R6|, |R6|, PT ;  /* 0x400000060600720b */ /* 0x000fda0003f08200 */
[----:B------:R-:W-:Y:S01]  /*1c60*/  @P0 IMAD.MOV R9, RZ, RZ, R15 ;  /* 0x000000ffff090224 */ /* 0x000fe200078e020f */
[----:B0-----:R-:W-:-:S03]  /*1c70*/  DADD R10, R10, R22 ;  /* 0x000000000a0a7229 */ /* 0x001fc60000000016 */
[----:B------:R-:W-:-:S07]  /*1c80*/  IMAD.MOV.U32 R15, RZ, RZ, R9 ;  /* 0x000000ffff0f7224 */ /* 0x000fce00078e0009 */
[----:B------:R-:W-:Y:S02]  /*1c90*/  FSEL R22, R10, R22, !P0 ;  /* 0x000000160a167208 */ /* 0x000fe40004000000 */
[----:B------:R-:W-:Y:S01]  /*1ca0*/  FSEL R23, R11, R23, !P0 ;  /* 0x000000170b177208 */ /* 0x000fe20004000000 */
[----:B------:R-:W-:Y:S06]  /*1cb0*/  @P1 BRA `(.L_x_66) ;  /* 0xfffffffc00c81947 */ /* 0x000fec000383ffff */
.L_x_63:
[----:B------:R-:W-:-:S13]  /*1cc0*/  ISETP.NE.AND P0, PT, R15, RZ, PT ;  /* 0x000000ff0f00720c */ /* 0x000fda0003f05270 */
[----:B------:R-:W-:Y:S05]  /*1cd0*/  @P0 BRA `(.L_x_67) ;  /* 0x0000000800740947 */ /* 0x000fea0003800000 */
[C---:B------:R-:W-:Y:S02]  /*1ce0*/  IMAD.IADD R4, R3.reuse, 0x1, -R39 ;  /* 0x0000000103047824 */ /* 0x040fe400078e0a27 */
[----:B------:R-:W-:-:S03]  /*1cf0*/  VIADD R0, R3, 0x1 ;  /* 0x0000000103007836 */ /* 0x000fc60000000000 */
[----:B------:R-:W-:Y:S01]  /*1d00*/  ISETP.GE.U32.AND P0, PT, R4, 0xf, PT ;  /* 0x0000000f0400780c */ /* 0x000fe20003f06070 */
[----:B------:R-:W-:-:S05]  /*1d10*/  IMAD.IADD R12, R0, 0x1, -R39 ;  /* 0x00000001000c7824 */ /* 0x000fca00078e0a27 */
[----:B------:R-:W-:-:S07]  /*1d20*/  LOP3.LUT R14, R12, 0xf, RZ, 0xc0, !PT ;  /* 0x0000000f0c0e7812 */ /* 0x000fce00078ec0ff */
[----:B------:R-:W-:Y:S05]  /*1d30*/  @!P0 BRA `(.L_x_68) ;  /* 0x0000000000788947 */ /* 0x000fea0003800000 */
[----:B------:R-:W0:Y:S01]  /*1d40*/  LDC.64 R10, c[0x0][0x398] ;  /* 0x0000e600ff0a7b82 */ /* 0x000e220000000a00 */
[----:B------:R-:W-:Y:S01]  /*1d50*/  LOP3.LUT R4, R12, 0xfffffff0, RZ, 0xc0, !PT ;  /* 0xfffffff00c047812 */ /* 0x000fe200078ec0ff */
[----:B------:R-:W-:-:S04]  /*1d60*/  IMAD.MOV.U32 R9, RZ, RZ, R39 ;  /* 0x000000ffff097224 */ /* 0x000fc800078e0027 */
[----:B------:R-:W-:Y:S01]  /*1d70*/  IMAD.MOV R4, RZ, RZ, -R4 ;  /* 0x000000ffff047224 */ /* 0x000fe200078e0a04 */
[----:B0-----:R-:W-:-:S05]  /*1d80*/  IADD3 R10, P0, PT, R10, 0x20, RZ ;  /* 0x000000200a0a7810 */ /* 0x001fca0007f1e0ff */
[----:B------:R-:W-:-:S08]  /*1d90*/  IMAD.X R11, RZ, RZ, R11, P0 ;  /* 0x000000ffff0b7224 */ /* 0x000fd000000e060b */
.L_x_69:
[----:B0-----:R-:W-:Y:S02]  /*1da0*/  IMAD.MOV.U32 R13, RZ, RZ, 0x7fffffff ;  /* 0x7fffffffff0d7424 */ /* 0x001fe400078e00ff */
[----:B------:R-:W-:-:S04]  /*1db0*/  IMAD.WIDE R6, R8, 0x4, R10 ;  /* 0x0000000408067825 */ /* 0x000fc800078e020a */
[----:B------:R-:W-:Y:S01]  /*1dc0*/  VIADD R4, R4, 0x10 ;  /* 0x0000001004047836 */ /* 0x000fe20000000000 */
[----:B------:R0:W-:Y:S01]  /*1dd0*/  STG.E desc[UR6][R6.64+-0x20], R13 ;  /* 0xffffe00d06007986 */ /* 0x0001e2000c101906 */
[----:B------:R-:W-:Y:S02]  /*1de0*/  VIADD R9, R9, 0x10 ;  /* 0x0000001009097836 */ /* 0x000fe40000000000 */
[----:B------:R-:W-:Y:S01]  /*1df0*/  VIADD R8, R8, 0x10 ;  /* 0x0000001008087836 */ /* 0x000fe20000000000 */
[----:B------:R0:W-:Y:S01]  /*1e00*/  STG.E desc[UR6][R6.64+-0x1c], R13 ;  /* 0xffffe40d06007986 */ /* 0x0001e2000c101906 */
[----:B------:R-:W-:-:S03]  /*1e10*/  ISETP.NE.AND P0, PT, R4, RZ, PT ;  /* 0x000000ff0400720c */ /* 0x000fc60003f05270 */
        /* <DEDUP_REMOVED lines=15> */
[----:B------:R-:W-:-:S07]  /*1f10*/  VIADD R8, R9, 0xffffffff ;  /* 0xffffffff09087836 */ /* 0x000fce0000000000 */
.L_x_68:
[----:B------:R-:W-:-:S13]  /*1f20*/  ISETP.NE.AND P0, PT, R14, RZ, PT ;  /* 0x000000ff0e00720c */ /* 0x000fda0003f05270 */
[----:B------:R-:W-:Y:S05]  /*1f30*/  @!P0 BRA `(.L_x_70) ;  /* 0x00000000009c8947 */ /* 0x000fea0003800000 */
[----:B------:R-:W-:Y:S02]  /*1f40*/  ISETP.GE.U32.AND P0, PT, R14, 0x8, PT ;  /* 0x000000080e00780c */ /* 0x000fe40003f06070 */
[----:B------:R-:W-:-:S04]  /*1f50*/  LOP3.LUT R10, R12, 0x7, RZ, 0xc0, !PT ;  /* 0x000000070c0a7812 */ /* 0x000fc800078ec0ff */
[----:B------:R-:W-:-:S07]  /*1f60*/  ISETP.NE.AND P1, PT, R10, RZ, PT ;  /* 0x000000ff0a00720c */ /* 0x000fce0003f25270 */
[----:B------:R-:W-:Y:S06]  /*1f70*/  @!P0 BRA `(.L_x_71) ;  /* 0x0000000000308947 */ /* 0x000fec0003800000 */
[----:B0-----:R-:W0:Y:S01]  /*1f80*/  LDC.64 R6, c[0x0][0x398] ;  /* 0x0000e600ff067b82 */ /* 0x001e220000000a00 */
[----:B------:R-:W-:Y:S02]  /*1f90*/  IMAD.MOV.U32 R9, RZ, RZ, 0x7fffffff ;  /* 0x7fffffffff097424 */ /* 0x000fe400078e00ff */
[----:B0-----:R-:W-:-:S04]  /*1fa0*/  IMAD.WIDE R6, R8, 0x4, R6 ;  /* 0x0000000408067825 */ /* 0x001fc800078e0206 */
        /* <DEDUP_REMOVED lines=9> */
.L_x_71:
[----:B------:R-:W-:Y:S05]  /*2040*/  @!P1 BRA `(.L_x_70) ;  /* 0x0000000000589947 */ /* 0x000fea0003800000 */
[----:B------:R-:W-:Y:S02]  /*2050*/  ISETP.GE.U32.AND P0, PT, R10, 0x4, PT ;  /* 0x000000040a00780c */ /* 0x000fe40003f06070 */
[----:B------:R-:W-:-:S04]  /*2060*/  LOP3.LUT R4, R12, 0x3, RZ, 0xc0, !PT ;  /* 0x000000030c047812 */ /* 0x000fc800078ec0ff */
[----:B------:R-:W-:-:S07]  /*2070*/  ISETP.NE.AND P1, PT, R4, RZ, PT ;  /* 0x000000ff0400720c */ /* 0x000fce0003f25270 */
[----:B------:R-:W-:Y:S06]  /*2080*/  @!P0 BRA `(.L_x_72) ;  /* 0x0000000000208947 */ /* 0x000fec0003800000 */
[----:B01----:R-:W0:Y:S01]  /*2090*/  LDC.64 R6, c[0x0][0x398] ;  /* 0x0000e600ff067b82 */ /* 0x003e220000000a00 */
[----:B------:R-:W-:Y:S02]  /*20a0*/  IMAD.MOV.U32 R9, RZ, RZ, 0x7fffffff ;  /* 0x7fffffffff097424 */ /* 0x000fe400078e00ff */
[----:B0-----:R-:W-:-:S04]  /*20b0*/  IMAD.WIDE R6, R8, 0x4, R6 ;  /* 0x0000000408067825 */ /* 0x001fc800078e0206 */
[----:B------:R-:W-:Y:S01]  /*20c0*/  VIADD R8, R8, 0x4 ;  /* 0x0000000408087836 */ /* 0x000fe20000000000 */
[----:B------:R2:W-:Y:S04]  /*20d0*/  STG.E desc[UR6][R6.64], R9 ;  /* 0x0000000906007986 */ /* 0x0005e8000c101906 */
[----:B------:R2:W-:Y:S04]  /*20e0*/  STG.E desc[UR6][R6.64+0x4], R9 ;  /* 0x0000040906007986 */ /* 0x0005e8000c101906 */
[----:B------:R2:W-:Y:S04]  /*20f0*/  STG.E desc[UR6][R6.64+0x8], R9 ;  /* 0x0000080906007986 */ /* 0x0005e8000c101906 */
[----:B------:R2:W-:Y:S02]  /*2100*/  STG.E desc[UR6][R6.64+0xc], R9 ;  /* 0x00000c0906007986 */ /* 0x0005e4000c101906 */
.L_x_72:
[----:B------:R-:W-:Y:S05]  /*2110*/  @!P1 BRA `(.L_x_70) ;  /* 0x0000000000249947 */ /* 0x000fea0003800000 */
[----:B------:R-:W3:Y:S01]  /*2120*/  LDC.64 R10, c[0x0][0x398] ;  /* 0x0000e600ff0a7b82 */ /* 0x000ee20000000a00 */
[----:B------:R-:W-:Y:S02]  /*2130*/  IMAD.MOV R4, RZ, RZ, -R4 ;  /* 0x000000ffff047224 */ /* 0x000fe400078e0a04 */
[----:B-12---:R-:W-:-:S07]  /*2140*/  IMAD.MOV.U32 R9, RZ, RZ, 0x7fffffff ;  /* 0x7fffffffff097424 */ /* 0x006fce00078e00ff */
.L_x_73:
[----:B0--3--:R-:W-:-:S04]  /*2150*/  IMAD.WIDE R6, R8, 0x4, R10 ;  /* 0x0000000408067825 */ /* 0x009fc800078e020a */
[----:B------:R-:W-:Y:S01]  /*2160*/  VIADD R4, R4, 0x1 ;  /* 0x0000000104047836 */ /* 0x000fe20000000000 */
[----:B------:R4:W-:Y:S01]  /*2170*/  STG.E desc[UR6][R6.64], R9 ;  /* 0x0000000906007986 */ /* 0x0009e2000c101906 */
[----:B------:R-:W-:-:S03]  /*2180*/  VIADD R8, R8, 0x1 ;  /* 0x0000000108087836 */ /* 0x000fc60000000000 */
[----:B------:R-:W-:-:S13]  /*2190*/  ISETP.NE.AND P0, PT, R4, RZ, PT ;  /* 0x000000ff0400720c */ /* 0x000fda0003f05270 */
[----:B----4-:R-:W-:Y:S05]  /*21a0*/  @P0 BRA `(.L_x_73) ;  /* 0xfffffffc00e80947 */ /* 0x010fea000383ffff */
.L_x_70:
[----:B------:R-:W-:-:S13]  /*21b0*/  ISETP.GT.AND P0, PT, R16, R3, PT ;  /* 0x000000031000720c */ /* 0x000fda0003f04270 */
[----:B------:R-:W-:Y:S05]  /*21c0*/  @P0 EXIT ;  /* 0x000000000000094d */ /* 0x000fea0003800000 */
[----:B------:R-:W-:-:S04]  /*21d0*/  IMAD.IADD R5, R39, 0x1, R5 ;  /* 0x0000000127057824 */ /* 0x000fc800078e0205 */
[----:B------:R-:W-:Y:S01]  /*21e0*/  IMAD.IADD R0, R0, 0x1, -R5 ;  /* 0x0000000100007824 */ /* 0x000fe200078e0a05 */
[----:B------:R-:W-:-:S04]  /*21f0*/  IADD3 R8, PT, PT, -R5, 0x2, R3 ;  /* 0x0000000205087810 */ /* 0x000fc80007ffe103 */
[----:B------:R-:W-:Y:S02]  /*2200*/  ISETP.GE.U32.AND P0, PT, R0, 0xf, PT ;  /* 0x0000000f0000780c */ /* 0x000fe40003f06070 */
[----:B------:R-:W-:-:S11]  /*2210*/  LOP3.LUT R10, R8, 0xf, RZ, 0xc0, !PT ;  /* 0x0000000f080a7812 */ /* 0x000fd600078ec0ff */
[----:B------:R-:W-:Y:S05]  /*2220*/  @!P0 BRA `(.L_x_74) ;  /* 0x0000000000788947 */ /* 0x000fea0003800000 */
[----:B012---:R-:W0:Y:S01]  /*2230*/  LDC.64 R6, c[0x0][0x3a0] ;  /* 0x0000e800ff067b82 */ /* 0x007e220000000a00 */
[----:B------:R-:W-:Y:S01]  /*2240*/  LOP3.LUT R3, R8, 0xfffffff0, RZ, 0xc0, !PT ;  /* 0xfffffff008037812 */ /* 0x000fe200078ec0ff */
[----:B------:R-:W-:-:S04]  /*2250*/  IMAD.MOV.U32 R0, RZ, RZ, R5 ;  /* 0x000000ffff007224 */ /* 0x000fc800078e0005 */
[----:B------:R-:W-:Y:S01]  /*2260*/  IMAD.MOV R3, RZ, RZ, -R3 ;  /* 0x000000ffff037224 */ /* 0x000fe200078e0a03 */
[----:B0-----:R-:W-:-:S05]  /*2270*/  IADD3 R6, P0, PT, R6, 0x20, RZ ;  /* 0x0000002006067810 */ /* 0x001fca0007f1e0ff */
[----:B------:R-:W-:-:S08]  /*2280*/  IMAD.X R7, RZ, RZ, R7, P0 ;  /* 0x000000ffff077224 */ /* 0x000fd000000e0607 */
.L_x_75:
[----:B0-----:R-:W-:Y:S01]  /*2290*/  IMAD.MOV.U32 R9, RZ, RZ, 0x7fffffff ;  /* 0x7fffffffff097424 */ /* 0x001fe200078e00ff */
[----:B------:R-:W-:Y:S01]  /*22a0*/  IADD3 R3, PT, PT, R3, 0x10, RZ ;  /* 0x0000001003037810 */ /* 0x000fe20007ffe0ff */
[----:B------:R-:W-:-:S03]  /*22b0*/  IMAD.WIDE R4, R2, 0x4, R6 ;  /* 0x0000000402047825 */ /* 0x000fc600078e0206 */
[----:B------:R-:W-:Y:S01]  /*22c0*/  ISETP.NE.AND P0, PT, R3, RZ, PT ;  /* 0x000000ff0300720c */ /* 0x000fe20003f05270 */
[----:B------:R-:W-:Y:S01]  /*22d0*/  VIADD R0, R0, 0x10 ;  /* 0x0000001000007836 */ /* 0x000fe20000000000 */
[----:B------:R0:W-:Y:S01]  /*22e0*/  STG.E desc[UR6][R4.64+-0x20], R9 ;  /* 0xffffe00904007986 */ /* 0x0001e2000c101906 */
[----:B------:R-:W-:-:S03]  /*22f0*/  VIADD R2, R2, 0x10 ;  /* 0x0000001002027836 */ /* 0x000fc60000000000 */
        /* <DEDUP_REMOVED lines=17> */
.L_x_74:
[----:B------:R-:W-:-:S13]  /*2410*/  ISETP.NE.AND P0, PT, R10, RZ, PT ;  /* 0x000000ff0a00720c */ /* 0x000fda0003f05270 */
[----:B------:R-:W-:Y:S05]  /*2420*/  @!P0 EXIT ;  /* 0x000000000000894d */ /* 0x000fea0003800000 */
[----:B------:R-:W-:Y:S02]  /*2430*/  ISETP.GE.U32.AND P0, PT, R10, 0x8, PT ;  /* 0x000000080a00780c */ /* 0x000fe40003f06070 */
[----:B012---:R-:W-:-:S04]  /*2440*/  LOP3.LUT R6, R8, 0x7, RZ, 0xc0, !PT ;  /* 0x0000000708067812 */ /* 0x007fc800078ec0ff */
[----:B------:R-:W-:-:S07]  /*2450*/  ISETP.NE.AND P1, PT, R6, RZ, PT ;  /* 0x000000ff0600720c */ /* 0x000fce0003f25270 */
[----:B------:R-:W-:Y:S06]  /*2460*/  @!P0 BRA `(.L_x_76) ;  /* 0x0000000000308947 */ /* 0x000fec0003800000 */
[----:B------:R-:W0:Y:S01]  /*2470*/  LDC.64 R4, c[0x0][0x3a0] ;  /* 0x0000e800ff047b82 */ /* 0x000e220000000a00 */
        /* <DEDUP_REMOVED lines=11> */
.L_x_76:
[----:B------:R-:W-:Y:S05]  /*2530*/  @!P1 EXIT ;  /* 0x000000000000994d */ /* 0x000fea0003800000 */
        /* <DEDUP_REMOVED lines=11> */
[----:B------:R1:W-:Y:S02]  /*25f0*/  STG.E desc[UR6][R4.64+0xc], R3 ;  /* 0x00000c0304007986 */ /* 0x0003e4000c101906 */
.L_x_77:
[----:B------:R-:W-:Y:S05]  /*2600*/  @!P1 EXIT ;  /* 0x000000000000994d */ /* 0x000fea0003800000 */
[----:B------:R-:W2:Y:S01]  /*2610*/  LDC.64 R6, c[0x0][0x3a0] ;  /* 0x0000e800ff067b82 */ /* 0x000ea20000000a00 */
[----:B------:R-:W-:Y:S02]  /*2620*/  IMAD.MOV R0, RZ, RZ, -R0 ;  /* 0x000000ffff007224 */ /* 0x000fe400078e0a00 */
[----:B01----:R-:W-:-:S07]  /*2630*/  IMAD.MOV.U32 R3, RZ, RZ, 0x7fffffff ;  /* 0x7fffffffff037424 */ /* 0x003fce00078e00ff */
.L_x_78:
[----:B------:R-:W-:Y:S02]  /*2640*/  VIADD R0, R0, 0x1 ;  /* 0x0000000100007836 */ /* 0x000fe40000000000 */
[----:B0-2---:R-:W-:-:S03]  /*2650*/  IMAD.WIDE R4, R2, 0x4, R6 ;  /* 0x0000000402047825 */ /* 0x005fc600078e0206 */
[----:B------:R-:W-:Y:S02]  /*2660*/  ISETP.NE.AND P0, PT, R0, RZ, PT ;  /* 0x000000ff0000720c */ /* 0x000fe40003f05270 */
[----:B------:R0:W-:Y:S11]  /*2670*/  STG.E desc[UR6][R4.64], R3 ;  /* 0x0000000304007986 */ /* 0x0001f6000c101906 */
[----:B------:R-:W-:Y:S05]  /*2680*/  @!P0 EXIT ;  /* 0x000000000000894d */ /* 0x000fea0003800000 */
[----:B------:R-:W-:Y:S01]  /*2690*/  VIADD R2, R2, 0x1 ;  /* 0x0000000102027836 */ /* 0x000fe20000000000 */
[----:B------:R-:W-:Y:S06]  /*26a0*/  BRA `(.L_x_78) ;  /* 0xfffffffc00e47947 */ /* 0x000fec000383ffff */
.L_x_67:
[----:B------:R-:W0:Y:S01]  /*26b0*/  I2F.F64.U32 R24, R15 ;  /* 0x0000000f00187312 */ /* 0x000e220000201800 */
        /* <DEDUP_REMOVED lines=15> */
[----:B------:R-:W-:Y:S01]  /*27b0*/  MOV R0, 0x27f0 ;  /* 0x000027f000007802 */ /* 0x000fe20000000f00 */
[----:B------:R-:W-:Y:S02]  /*27c0*/  IMAD.MOV.U32 R27, RZ, RZ, R23 ;  /* 0x000000ffff1b7224 */ /* 0x000fe400078e0017 */
[----:B------:R-:W-:-:S07]  /*27d0*/  IMAD.MOV.U32 R29, RZ, RZ, R25 ;  /* 0x000000ffff1d7224 */ /* 0x000fce00078e0019 */
[----:B------:R-:W-:Y:S05]  /*27e0*/  CALL.REL.NOINC `($__internal_2_$__cuda_sm20_div_rn_f64_full) ;  /* 0x0000001400887944 */ /* 0x000fea0003c00000 */
[----:B------:R-:W-:Y:S02]  /*27f0*/  IMAD.MOV.U32 R18, RZ, RZ, R32 ;  /* 0x000000ffff127224 */ /* 0x000fe400078e0020 */
[----:B------:R-:W-:-:S07]  /*2800*/  IMAD.MOV.U32 R19, RZ, RZ, R33 ;  /* 0x000000ffff137224 */ /* 0x000fce00078e0021 */
.L_x_79:
[----:B------:R-:W0:Y:S01]  /*2810*/  LDC.64 R4, c[0x0][0x398] ;  /* 0x0000e600ff047b82 */ /* 0x000e220000000a00 */
[----:B------:R-:W1:Y:S01]  /*2820*/  LDCU UR4, c[0x0][0x388] ;  /* 0x00007100ff0477ac */ /* 0x000e620008000800 */
[----:B------:R-:W-:Y:S01]  /*2830*/  DMUL R18, R18, 100 ;  /* 0x4059000012127828 */ /* 0x000fe20000000000 */
[----:B------:R-:W-:-:S05]  /*2840*/  ISETP.NE.AND P1, PT, R16, R39, PT ;  /* 0x000000271000720c */ /* 0x000fca0003f25270 */
[----:B------:R-:W2:Y:S01]  /*2850*/  LDC.64 R6, c[0x0][0x3a0] ;  /* 0x0000e800ff067b82 */ /* 0x000ea20000000a00 */
[----:B------:R-:W3:Y:S01]  /*2860*/  F2F.F32.F64 R3, R18 ;  /* 0x0000001200037310 */ /* 0x000ee20000301000 */
[----:B-1----:R-:W-:Y:S01]  /*2870*/  ISETP.GE.AND P0, PT, R39, UR4, PT ;  /* 0x0000000427007c0c */ /* 0x002fe2000bf06270 */
[----:B0-----:R-:W-:-:S05]  /*2880*/  IMAD.WIDE R4, R8, 0x4, R4 ;  /* 0x0000000408047825 */ /* 0x001fca00078e0204 */
[----:B---3--:R0:W-:Y:S01]  /*2890*/  STG.E desc[UR6][R4.64], R3 ;  /* 0x0000000304007986 */ /* 0x0081e2000c101906 */
[----:B--2---:R-:W-:-:S05]  /*28a0*/  IMAD.WIDE R16, R16, 0x4, R6 ;  /* 0x0000000410107825 */ /* 0x004fca00078e0206 */
[----:B------:R0:W-:Y:S01]  /*28b0*/  @!P1 STG.E desc[UR6][R16.64+-0x4], R3 ;  /* 0xfffffc0310009986 */ /* 0x0001e2000c101906 */
[----:B------:R-:W-:Y:S05]  /*28c0*/  @P0 EXIT ;  /* 0x000000000000094d */ /* 0x000fea0003800000 */
[----:B------:R-:W1:Y:S01]  /*28d0*/  LDCU UR4, c[0x0][0x390] ;  /* 0x00007200ff0477ac */ /* 0x000e620008000800 */
[----:B------:R-:W-:Y:S01]  /*28e0*/  IMAD.MOV.U32 R7, RZ, RZ, 0x40000000 ;  /* 0x40000000ff077424 */ /* 0x000fe200078e00ff */
[----:B------:R-:W-:Y:S01]  /*28f0*/  PRMT R6, RZ, 0x7610, R6 ;  /* 0x00007610ff067816 */ /* 0x000fe20000000006 */
[----:B------:R-:W-:-:S05]  /*2900*/  IMAD.MOV.U32 R10, RZ, RZ, 0x1 ;  /* 0x00000001ff0a7424 */ /* 0x000fca00078e00ff */
[----:B------:R-:W-:Y:S02]  /*2910*/  @!P1 PRMT R6, R10, 0x7610, R6 ;  /* 0x000076100a069816 */ /* 0x000fe40000000006 */
[----:B-1----:R-:W-:-:S05]  /*2920*/  I2FP.F32.U32 R0, UR4 ;  /* 0x0000000400007c45 */ /* 0x002fca0008201000 */
[----:B0-----:R-:W-:-:S04]  /*2930*/  FADD R3, R0, 1 ;  /* 0x3f80000000037421 */ /* 0x001fc80000000000 */
[----:B------:R-:W0:Y:S08]  /*2940*/  MUFU.RCP R0, R3 ;  /* 0x0000000300007308 */ /* 0x000e300000001000 */
[----:B------:R-:W1:Y:S01]  /*2950*/  FCHK P0, R7, R3 ;  /* 0x0000000307007302 */ /* 0x000e620000000000 */
[----:B0-----:R-:W-:-:S04]  /*2960*/  FFMA R5, -R3, R0, 1 ;  /* 0x3f80000003057423 */ /* 0x001fc80000000100 */
[----:B------:R-:W-:Y:S01]  /*2970*/  FFMA R0, R0, R5, R0 ;  /* 0x0000000500007223 */ /* 0x000fe20000000000 */
[----:B------:R-:W-:Y:S02]  /*2980*/  CS2R R4, SRZ ;  /* 0x0000000000047805 */ /* 0x000fe4000001ff00 */
[----:B------:R-:W-:Y:S02]  /*2990*/  @!P1 IMAD.MOV.U32 R4, RZ, RZ, R18 ;  /* 0x000000ffff049224 */ /* 0x000fe400078e0012 */
[----:B------:R-:W-:Y:S01]  /*29a0*/  FFMA R9, R0, 2, RZ ;  /* 0x4000000000097823 */ /* 0x000fe200000000ff */
[----:B------:R-:W-:-:S03]  /*29b0*/  @!P1 IMAD.MOV.U32 R5, RZ, RZ, R19 ;  /* 0x000000ffff059224 */ /* 0x000fc600078e0013 */
[----:B------:R-:W-:-:S04]  /*29c0*/  FFMA R8, -R3, R9, 2 ;  /* 0x4000000003087423 */ /* 0x000fc80000000109 */
[----:B------:R-:W-:Y:S01]  /*29d0*/  FFMA R14, R0, R8, R9 ;  /* 0x00000008000e7223 */ /* 0x000fe20000000009 */
[----:B-1----:R-:W-:Y:S06]  /*29e0*/  @!P0 BRA `(.L_x_80) ;  /* 0x00000000000c8947 */ /* 0x002fec0003800000 */
[----:B------:R-:W-:-:S07]  /*29f0*/  MOV R8, 0x2a10 ;  /* 0x00002a1000087802 */ /* 0x000fce0000000f00 */
[----:B------:R-:W-:Y:S05]  /*2a00*/  CALL.REL.NOINC `($__internal_3_$__cuda_sm3x_div_rn_noftz_f32_slowpath) ;  /* 0x00000018006c7944 */ /* 0x000fea0003c00000 */
[----:B------:R-:W-:-:S07]  /*2a10*/  IMAD.MOV.U32 R14, RZ, RZ, R12 ;  /* 0x000000ffff0e7224 */ /* 0x000fce00078e000c */
.L_x_80:
[----:B------:R-:W0:Y:S01]  /*2a20*/  LDCU UR4, c[0x0][0x394] ;  /* 0x00007280ff0477ac */ /* 0x000e220008000800 */
[----:B------:R-:W1:Y:S01]  /*2a30*/  F2F.F64.F32 R14, R14 ;  /* 0x0000000e000e7310 */ /* 0x000e620000201800 */
[----:B0-----:R-:W-:-:S05]  /*2a40*/  I2FP.F32.U32 R0, UR4 ;  /* 0x0000000400007c45 */ /* 0x001fca0008201000 */
        /* <DEDUP_REMOVED lines=9> */
[----:B------:R-:W-:-:S07]  /*2ae0*/  MOV R8, 0x2b00 ;  /* 0x00002b0000087802 */ /* 0x000fce0000000f00 */
[----:B------:R-:W-:Y:S05]  /*2af0*/  CALL.REL.NOINC `($__internal_3_$__cuda_sm3x_div_rn_noftz_f32_slowpath) ;  /* 0x0000001800307944 */ /* 0x000fea0003c00000 */
.L_x_81:
[----:B------:R-:W0:Y:S01]  /*2b00*/  LDCU UR4, c[0x0][0x390] ;  /* 0x00007200ff0477ac */ /* 0x000e220008000800 */
[----:B------:R-:W1:Y:S01]  /*2b10*/  F2F.F64.F32 R12, R12 ;  /* 0x0000000c000c7310 */ /* 0x000e620000201800 */
[----:B------:R-:W-:Y:S01]  /*2b20*/  IMAD.MOV.U32 R3, RZ, RZ, 0x1 ;  /* 0x00000001ff037424 */ /* 0x000fe200078e00ff */
[----:B------:R-:W0:Y:S01]  /*2b30*/  LDCU.64 UR8, c[0x0][0x388] ;  /* 0x00007100ff0877ac */ /* 0x000e220008000a00 */
[----:B------:R-:W-:Y:S02]  /*2b40*/  IMAD.MOV.U32 R10, RZ, RZ, R18 ;  /* 0x000000ffff0a7224 */ /* 0x000fe400078e0012 */
[----:B------:R-:W-:Y:S01]  /*2b50*/  IMAD.MOV.U32 R11, RZ, RZ, R19 ;  /* 0x000000ffff0b7224 */ /* 0x000fe200078e0013 */
[----:B0-----:R-:W-:-:S04]  /*2b60*/  UIADD3 UR4, UPT, UPT, UR9, -UR8, UR4 ;  /* 0x8000000809047290 */ /* 0x001fc8000fffe004 */
[----:B------:R-:W-:-:S09]  /*2b70*/  UISETP.GT.U32.AND UP0, UPT, UR4, -0x4, UPT ;  /* 0xfffffffc0400788c */ /* 0x000fd2000bf04070 */
[----:B-1----:R-:W-:Y:S05]  /*2b80*/  BRA.U UP0, `(.L_x_82) ;  /* 0x0000000d00787547 */ /* 0x002fea000b800000 */
[----:B------:R-:W0:Y:S01]  /*2b90*/  LDC.64 R8, c[0x0][0x3a0] ;  /* 0x0000e800ff087b82 */ /* 0x000e220000000a00 */
[----:B------:R-:W1:Y:S01]  /*2ba0*/  LDCU UR4, c[0x0][0x394] ;  /* 0x00007280ff0477ac */ /* 0x000e620008000800 */
[C---:B------:R-:W-:Y:S01]  /*2bb0*/  IADD3 R7, PT, PT, -R39.reuse, UR8, RZ ;  /* 0x0000000827077c10 */ /* 0x040fe2000fffe1ff */
[----:B------:R-:W-:Y:S01]  /*2bc0*/  IMAD.MOV.U32 R3, RZ, RZ, 0x1 ;  /* 0x00000001ff037424 */ /* 0x000fe200078e00ff */
[----:B------:R-:W-:Y:S01]  /*2bd0*/  IADD3 R39, PT, PT, R39, 0x1, RZ ;  /* 0x0000000127277810 */ /* 0x000fe20007ffe0ff */
[----:B------:R-:W-:Y:S01]  /*2be0*/  IMAD.MOV.U32 R10, RZ, RZ, R18 ;  /* 0x000000ffff0a7224 */ /* 0x000fe200078e0012 */
[----:B------:R-:W-:Y:S01]  /*2bf0*/  LOP3.LUT R7, R7, 0xfffffffc, RZ, 0xc0, !PT ;  /* 0xfffffffc07077812 */ /* 0x000fe200078ec0ff */
[----:B------:R-:W-:-:S04]  /*2c00*/  IMAD.MOV.U32 R11, RZ, RZ, R19 ;  /* 0x000000ffff0b7224 */ /* 0x000fc800078e0013 */
[----:B------:R-:W-:Y:S01]  /*2c10*/  IMAD.MOV R7, RZ, RZ, -R7 ;  /* 0x000000ffff077224 */ /* 0x000fe200078e0a07 */
[----:B-1----:R-:W-:-:S12]  /*2c20*/  UIADD3 UR4, UPT, UPT, UR4, -0x2, URZ ;  /* 0xfffffffe04047890 */ /* 0x002fd8000fffe0ff */
.L_x_98:
[----:B012---:R-:W1:Y:S01]  /*2c30*/  LDC.64 R20, c[0x0][0x380] ;  /* 0x0000e000ff147b82 */ /* 0x007e620000000a00 */
[----:B------:R-:W-:-:S07]  /*2c40*/  VIADD R29, R39, 0xffffffff ;  /* 0xffffffff271d7836 */ /* 0x000fce0000000000 */
[----:B------:R-:W2:Y:S01]  /*2c50*/  LDC.64 R24, c[0x0][0x398] ;  /* 0x0000e600ff187b82 */ /* 0x000ea20000000a00 */
[----:B-1----:R-:W-:-:S05]  /*2c60*/  IMAD.WIDE R20, R29, 0x4, R20 ;  /* 0x000000041d147825 */ /* 0x002fca00078e0214 */
[----:B------:R-:W3:Y:S01]  /*2c70*/  LDG.E.CONSTANT R0, desc[UR6][R20.64] ;  /* 0x0000000614007981 */ /* 0x000ee2000c1e9900 */
[----:B------:R-:W-:-:S05]  /*2c80*/  VIADD R7, R7, 0x4 ;  /* 0x0000000407077836 */ /* 0x000fca0000000000 */
[----:B------:R-:W-:Y:S02]  /*2c90*/  ISETP.NE.AND P1, PT, R7, RZ, PT ;  /* 0x000000ff0700720c */ /* 0x000fe40003f25270 */
[----:B---3--:R-:W-:-:S13]  /*2ca0*/  FSETP.NAN.AND P0, PT, |R0|, |R0|, PT ;  /* 0x400000000000720b */ /* 0x008fda0003f08200 */
[----:B------:R-:W1:Y:S02]  /*2cb0*/  @!P0 F2F.F64.F32 R22, R0 ;  /* 0x0000000000168310 */ /* 0x000e640000201800 */
[----:B-1----:R-:W-:-:S08]  /*2cc0*/  @!P0 DFMA R22, R22, 100, -R10 ;  /* 0x405900001616882b */ /* 0x002fd0000000080a */
[----:B------:R-:W-:Y:S01]  /*2cd0*/  @!P0 DFMA R10, R14, R22, R10 ;  /* 0x000000160e0a822b */ /* 0x000fe2000000000a */
[----:B------:R-:W-:Y:S01]  /*2ce0*/  LOP3.LUT P0, RZ, R6, 0xff, RZ, 0xc0, !PT ;  /* 0x000000ff06ff7812 */ /* 0x000fe2000780c0ff */
[----:B--2---:R-:W-:-:S04]  /*2cf0*/  IMAD.WIDE R22, R29, 0x4, R24 ;  /* 0x000000041d167825 */ /* 0x004fc800078e0218 */
[----:B------:R-:W1:Y:S02]  /*2d00*/  F2F.F32.F64 R27, R10 ;  /* 0x0000000a001b7310 */ /* 0x000e640000301000 */
[----:B-1----:R1:W-:Y:S06]  /*2d10*/  STG.E desc[UR6][R22.64], R27 ;  /* 0x0000001b16007986 */ /* 0x0023ec000c101906 */
[----:B------:R-:W-:Y:S05]  /*2d20*/  @P0 BRA `(.L_x_83) ;  /* 0x0000000000880947 */ /* 0x000fea0003800000 */
[----:B------:R-:W-:-:S13]  /*2d30*/  ISETP.GE.AND P2, PT, R29, R2, PT ;  /* 0x000000021d00720c */ /* 0x000fda0003f46270 */
[----:B------:R-:W-:Y:S01]  /*2d40*/  @!P2 DADD R18, R18, R10 ;  /* 0x000000001212a229 */ /* 0x000fe2000000000a */
[----:B------:R-:W-:Y:S01]  /*2d50*/  @!P2 PLOP3.LUT P0, PT, PT, PT, PT, 0x80, 0x8 ;  /* 0x000000000008a81c */ /* 0x000fe20003f0f070 */
[----:B------:R-:W-:Y:S01]  /*2d60*/  @!P2 VIADD R3, R3, 0x1 ;  /* 0x000000010303a836 */ /* 0x000fe20000000000 */
[----:B------:R-:W-:Y:S11]  /*2d70*/  @!P2 BRA `(.L_x_84) ;  /* 0x00000000008ca947 */ /* 0x000ff60003800000 */
[----:B------:R-:W-:Y:S01]  /*2d80*/  UISETP.NE.AND UP0, UPT, UR4, URZ, UPT ;  /* 0x000000ff0400728c */ /* 0x000fe2000bf05270 */
[----:B------:R-:W-:-:S08]  /*2d90*/  PLOP3.LUT P0, PT, PT, PT, PT, 0x80, 0x8 ;  /* 0x000000000008781c */ /* 0x000fd00003f0f070 */
[----:B------:R-:W-:Y:S05]  /*2da0*/  BRA.U UP0, `(.L_x_84) ;  /* 0x0000000100807547 */ /* 0x000fea000b800000 */
[----:B------:R-:W2:Y:S01]  /*2db0*/  I2F.F64 R24, R3 ;  /* 0x0000000300187312 */ /* 0x000ea20000201c00 */
[----:B------:R-:W-:Y:S01]  /*2dc0*/  IMAD.MOV.U32 R4, RZ, RZ, 0x1 ;  /* 0x00000001ff047424 */ /* 0x000fe200078e00ff */
[----:B------:R-:W-:-:S06]  /*2dd0*/  FSETP.GEU.AND P2, PT, |R19|, 6.5827683646048100446e-37, PT ;  /* 0x036000001300780b */ /* 0x000fcc0003f4e200 */
[----:B--2---:R-:W1:Y:S02]  /*2de0*/  MUFU.RCP64H R5, R25 ;  /* 0x0000001900057308 */ /* 0x004e640000001800 */
[----:B-1----:R-:W-:-:S08]  /*2df0*/  DFMA R26, -R24, R4, 1 ;  /* 0x3ff00000181a742b */ /* 0x002fd00000000104 */
        /* <DEDUP_REMOVED lines=14> */
[----:B0-----:R-:W-:Y:S05]  /*2ee0*/  CALL.REL.NOINC `($__internal_2_$__cuda_sm20_div_rn_f64_full) ;  /* 0x0000000c00c87944 */ /* 0x001fea0003c00000 */
[----:B------:R-:W-:Y:S02]  /*2ef0*/  IMAD.MOV.U32 R4, RZ, RZ, R32 ;  /* 0x000000ffff047224 */ /* 0x000fe400078e0020 */
[----:B------:R-:W-:-:S07]  /*2f00*/  IMAD.MOV.U32 R5, RZ, RZ, R33 ;  /* 0x000000ffff057224 */ /* 0x000fce00078e0021 */
.L_x_85:
[----:B------:R-:W1:Y:S01]  /*2f10*/  F2F.F32.F64 R25, R4 ;  /* 0x0000000400197310 */ /* 0x000e620000301000 */
[----:B------:R-:W-:Y:S01]  /*2f20*/  PLOP3.LUT P0, PT, PT, PT, PT, 0x8, 0x80 ;  /* 0x000000000080781c */ /* 0x000fe20003f0e170 */
[----:B-1----:R2:W-:Y:S01]  /*2f30*/  STG.E desc[UR6][R16.64+-0x4], R25 ;  /* 0xfffffc1910007986 */ /* 0x0025e2000c101906 */
[----:B------:R-:W-:Y:S11]  /*2f40*/  BRA `(.L_x_84) ;  /* 0x0000000000187947 */ /* 0x000ff60003800000 */
.L_x_83:
[----:B------:R-:W-:Y:S01]  /*2f50*/  DADD R24, -R4, R10 ;  /* 0x0000000004187229 */ /* 0x000fe2000000010a */
[----:B------:R-:W-:-:S07]  /*2f60*/  PLOP3.LUT P0, PT, PT, PT, PT, 0x8, 0x80 ;  /* 0x000000000080781c */ /* 0x000fce0003f0e170 */
[----:B------:R-:W-:Y:S01]  /*2f70*/  DFMA R4, R12, R24, R4 ;  /* 0x000000180c04722b */ /* 0x000fe20000000004 */
[----:B0-----:R-:W-:-:S05]  /*2f80*/  IMAD.WIDE R24, R29, 0x4, R8 ;  /* 0x000000041d187825 */ /* 0x001fca00078e0208 */
[----:B-1----:R-:W0:Y:S02]  /*2f90*/  F2F.F32.F64 R27, R4 ;  /* 0x00000004001b7310 */ /* 0x002e240000301000 */
[----:B0-----:R0:W-:Y:S03]  /*2fa0*/  STG.E desc[UR6][R24.64], R27 ;  /* 0x0000001b18007986 */ /* 0x0011e6000c101906 */
.L_x_84:
[----:B------:R-:W3:Y:S02]  /*2fb0*/  LDG.E.CONSTANT R0, desc[UR6][R20.64+0x4] ;  /* 0x0000040614007981 */ /* 0x000ee4000c1e9900 */
[----:B---3--:R-:W-:-:S13]  /*2fc0*/  FSETP.NAN.AND P2, PT, |R0|, |R0|, PT ;  /* 0x400000000000720b */ /* 0x008fda0003f48200 */
[----:B0-2---:R-:W0:Y:S02]  /*2fd0*/  @!P2 F2F.F64.F32 R24, R0 ;  /* 0x000000000018a310 */ /* 0x005e240000201800 */
[----:B0-----:R-:W-:-:S08]  /*2fe0*/  @!P2 DFMA R24, R24, 100, -R10 ;  /* 0x405900001818a82b */ /* 0x001fd0000000080a */
[----:B------:R-:W-:-:S06]  /*2ff0*/  @!P2 DFMA R10, R14, R24, R10 ;  /* 0x000000180e0aa22b */ /* 0x000fcc000000000a */
[----:B------:R-:W0:Y:S02]  /*3000*/  F2F.F32.F64 R25, R10 ;  /* 0x0000000a00197310 */ /* 0x000e240000301000 */
[----:B0-----:R0:W-:Y:S01]  /*3010*/  STG.E desc[UR6][R22.64+0x4], R25 ;  /* 0x0000041916007986 */ /* 0x0011e2000c101906 */
[----:B------:R-:W-:Y:S05]  /*3020*/  @P0 BRA `(.L_x_86) ;  /* 0x0000000000200947 */ /* 0x000fea0003800000 */
[----:B0-----:R-:W-:Y:S01]  /*3030*/  DADD R24, -R4, R10 ;  /* 0x0000000004187229 */ /* 0x001fe2000000010a */
[----:B------:R-:W-:-:S07]  /*3040*/  UPLOP3.LUT UP0, UPT, UPT, UPT, UPT, 0x40, 0x4 ;  /* 0x000000000004789c */ /* 0x000fce0003f0e870 */
[----:B------:R-:W-:Y:S01]  /*3050*/  DFMA R4, R12, R24, R4 ;  /* 0x000000180c04722b */ /* 0x000fe20000000004 */
[----:B------:R-:W-:-:S05]  /*3060*/  VIADD R25, R39, 0xffffffff ;  /* 0xffffffff27197836 */ /* 0x000fca0000000000 */
[----:B-1----:R-:W0:Y:S01]  /*3070*/  F2F.F32.F64 R27, R4 ;  /* 0x00000004001b7310 */ /* 0x002e220000301000 */
[----:B------:R-:W-:-:S05]  /*3080*/  IMAD.WIDE R24, R25, 0x4, R8 ;  /* 0x0000000419187825 */ /* 0x000fca00078e0208 */
[----:B0-----:R0:W-:Y:S01]  /*3090*/  STG.E desc[UR6][R24.64+0x4], R27 ;  /* 0x0000041b18007986 */ /* 0x0011e2000c101906 */
[----:B------:R-:W-:Y:S05]  /*30a0*/  BRA `(.L_x_87) ;  /* 0x0000000000887947 */ /* 0x000fea0003800000 */
.L_x_86:
[----:B------:R-:W-:-:S13]  /*30b0*/  ISETP.GE.AND P0, PT, R39, R2, PT ;  /* 0x000000022700720c */ /* 0x000fda0003f06270 */
[----:B------:R-:W-:Y:S05]  /*30c0*/  @!P0 BRA `(.L_x_88) ;  /* 0x0000000000748947 */ /* 0x000fea0003800000 */
[----:B------:R-:W-:Y:S02]  /*30d0*/  UISETP.NE.AND UP1, UPT, UR4, 0x1, UPT ;  /* 0x000000010400788c */ /* 0x000fe4000bf25270 */
[----:B------:R-:W-:-:S07]  /*30e0*/  UPLOP3.LUT UP0, UPT, UPT, UPT, UPT, 0x80, 0x8 ;  /* 0x000000000008789c */ /* 0x000fce0003f0f070 */
[----:B------:R-:W-:Y:S05]  /*30f0*/  BRA.U UP1, `(.L_x_87) ;  /* 0x0000000101747547 */ /* 0x000fea000b800000 */
[----:B0-----:R-:W0:Y:S01]  /*3100*/  I2F.F64 R24, R3 ;  /* 0x0000000300187312 */ /* 0x001e220000201c00 */
[----:B------:R-:W-:Y:S01]  /*3110*/  IMAD.MOV.U32 R4, RZ, RZ, 0x1 ;  /* 0x00000001ff047424 */ /* 0x000fe200078e00ff */
[----:B------:R-:W-:-:S06]  /*3120*/  FSETP.GEU.AND P2, PT, |R19|, 6.5827683646048100446e-37, PT ;  /* 0x036000001300780b */ /* 0x000fcc0003f4e200 */
[----:B0-----:R-:W1:Y:S02]  /*3130*/  MUFU.RCP64H R5, R25 ;  /* 0x0000001900057308 */ /* 0x001e640000001800 */
        /* <DEDUP_REMOVED lines=18> */
.L_x_89:
[----:B------:R-:W0:Y:S01]  /*3260*/  F2F.F32.F64 R25, R4 ;  /* 0x0000000400197310 */ /* 0x000e220000301000 */
[----:B------:R-:W-:Y:S01]  /*3270*/  UPLOP3.LUT UP0, UPT, UPT, UPT, UPT, 0x40, 0x4 ;  /* 0x000000000004789c */ /* 0x000fe20003f0e870 */
[----:B0-----:R2:W-:Y:S01]  /*3280*/  STG.E desc[UR6][R16.64+-0x4], R25 ;  /* 0xfffffc1910007986 */ /* 0x0015e2000c101906 */
[----:B------:R-:W-:Y:S09]  /*3290*/  BRA `(.L_x_87) ;  /* 0x00000000000c7947 */ /* 0x000ff20003800000 */
.L_x_88:
[----:B------:R-:W-:Y:S01]  /*32a0*/  DADD R18, R18, R10 ;  /* 0x0000000012127229 */ /* 0x000fe2000000000a */
[----:B------:R-:W-:Y:S01]  /*32b0*/  VIADD R3, R3, 0x1 ;  /* 0x0000000103037836 */ /* 0x000fe20000000000 */
[----:B------:R-:W-:-:S11]  /*32c0*/  UPLOP3.LUT UP0, UPT, UPT, UPT, UPT, 0x80, 0x8 ;  /* 0x000000000008789c */ /* 0x000fd60003f0f070 */
.L_x_87:
[----:B------:R-:W3:Y:S02]  /*32d0*/  LDG.E.CONSTANT R0, desc[UR6][R20.64+0x8] ;  /* 0x0000080614007981 */ /* 0x000ee4000c1e9900 */
[----:B---3--:R-:W-:-:S13]  /*32e0*/  FSETP.NAN.AND P0, PT, |R0|, |R0|, PT ;  /* 0x400000000000720b */ /* 0x008fda0003f08200 */
[----:B0-2---:R-:W0:Y:S02]  /*32f0*/  @!P0 F2F.F64.F32 R24, R0 ;  /* 0x0000000000188310 */ /* 0x005e240000201800 */
[----:B0-----:R-:W-:-:S08]  /*3300*/  @!P0 DFMA R24, R24, 100, -R10 ;  /* 0x405900001818882b */ /* 0x001fd0000000080a */
[----:B------:R-:W-:-:S06]  /*3310*/  @!P0 DFMA R10, R14, R24, R10 ;  /* 0x000000180e0a822b */ /* 0x000fcc000000000a */
[----:B------:R-:W0:Y:S02]  /*3320*/  F2F.F32.F64 R25, R10 ;  /* 0x0000000a00197310 */ /* 0x000e240000301000 */
[----:B0-----:R0:W-:Y:S01]  /*3330*/  STG.E desc[UR6][R22.64+0x8], R25 ;  /* 0x0000081916007986 */ /* 0x0011e2000c101906 */
[----:B------:R-:W-:Y:S05]  /*3340*/  BRA.U UP0, `(.L_x_90) ;  /* 0x0000000100207547 */ /* 0x000fea000b800000 */
        /* <DEDUP_REMOVED lines=8> */
.L_x_90:
[----:B0-----:R-:W-:-:S05]  /*33d0*/  VIADD R25, R39, 0x1 ;  /* 0x0000000127197836 */ /* 0x001fca0000000000 */
[----:B------:R-:W-:-:S13]  /*33e0*/  ISETP.GE.AND P0, PT, R25, R2, PT ;  /* 0x000000021900720c */ /* 0x000fda0003f06270 */
[----:B------:R-:W-:Y:S05]  /*33f0*/  @!P0 BRA `(.L_x_92) ;  /* 0x0000000000748947 */ /* 0x000fea0003800000 */
[----:B------:R-:W-:Y:S02]  /*3400*/  UISETP.NE.AND UP1, UPT, UR4, 0x2, UPT ;  /* 0x000000020400788c */ /* 0x000fe4000bf25270 */
[----:B------:R-:W-:-:S07]  /*3410*/  UPLOP3.LUT UP0, UPT, UPT, UPT, UPT, 0x80, 0x8 ;  /* 0x000000000008789c */ /* 0x000fce0003f0f070 */
[----:B------:R-:W-:Y:S05]  /*3420*/  BRA.U UP1, `(.L_x_91) ;  /* 0x0000000101747547 */ /* 0x000fea000b800000 */
[----:B------:R-:W0:Y:S01]  /*3430*/  I2F.F64 R24, R3 ;  /* 0x0000000300187312 */ /* 0x000e220000201c00 */
        /* <DEDUP_REMOVED lines=15> */
[----:B------:R-:W-:Y:S01]  /*3530*/  MOV R26, R18 ;  /* 0x00000012001a7202 */ /* 0x000fe20000000f00 */
[----:B------:R-:W-:Y:S01]  /*3540*/  IMAD.MOV.U32 R27, RZ, RZ, R19 ;  /* 0x000000ffff1b7224 */ /* 0x000fe200078e0013 */
[----:B------:R-:W-:-:S07]  /*3550*/  MOV R0, 0x3570 ;  /* 0x0000357000007802 */ /* 0x000fce0000000f00 */
[----:B------:R-:W-:Y:S05]  /*3560*/  CALL.REL.NOINC `($__internal_2_$__cuda_sm20_div_rn_f64_full) ;  /* 0x0000000800287944 */ /* 0x000fea0003c00000 */
[----:B------:R-:W-:Y:S02]  /*3570*/  IMAD.MOV.U32 R4, RZ, RZ, R32 ;  /* 0x000000ffff047224 */ /* 0x000fe400078e0020 */
[----:B------:R-:W-:-:S07]  /*3580*/  IMAD.MOV.U32 R5, RZ, RZ, R33 ;  /* 0x000000ffff057224 */ /* 0x000fce00078e0021 */
.L_x_93:
[----:B------:R-:W0:Y:S01]  /*3590*/  F2F.F32.F64 R25, R4 ;  /* 0x0000000400197310 */ /* 0x000e220000301000 */
[----:B------:R-:W-:Y:S01]  /*35a0*/  UPLOP3.LUT UP0, UPT, UPT, UPT, UPT, 0x40, 0x4 ;  /* 0x000000000004789c */ /* 0x000fe20003f0e870 */
[----:B0-----:R2:W-:Y:S01]  /*35b0*/  STG.E desc[UR6][R16.64+-0x4], R25 ;  /* 0xfffffc1910007986 */ /* 0x0015e2000c101906 */
[----:B------:R-:W-:Y:S09]  /*35c0*/  BRA `(.L_x_91) ;  /* 0x00000000000c7947 */ /* 0x000ff20003800000 */
.L_x_92:
[----:B------:R-:W-:Y:S01]  /*35d0*/  DADD R18, R18, R10 ;  /* 0x0000000012127229 */ /* 0x000fe2000000000a */
[----:B------:R-:W-:Y:S01]  /*35e0*/  VIADD R3, R3, 0x1 ;  /* 0x0000000103037836 */ /* 0x000fe20000000000 */
[----:B------:R-:W-:-:S11]  /*35f0*/  UPLOP3.LUT UP0, UPT, UPT, UPT, UPT, 0x80, 0x8 ;  /* 0x000000000008789c */ /* 0x000fd60003f0f070 */
.L_x_91:
        /* <DEDUP_REMOVED lines=8> */
[----:B------:R-:W-:Y:S01]  /*3680*/  DADD R20, -R4, R10 ;  /* 0x0000000004147229 */ /* 0x000fe2000000010a */
[----:B------:R-:W-:-:S07]  /*3690*/  IMAD.MOV.U32 R6, RZ, RZ, 0x1 ;  /* 0x00000001ff067424 */ /* 0x000fce00078e00ff */
[----:B------:R-:W-:Y:S01]  /*36a0*/  DFMA R4, R12, R20, R4 ;  /* 0x000000140c04722b */ /* 0x000fe20000000004 */
[----:B------:R-:W-:-:S05]  /*36b0*/  VIADD R21, R39, 0xffffffff ;  /* 0xffffffff27157836 */ /* 0x000fca0000000000 */
[----:B01----:R-:W0:Y:S01]  /*36c0*/  F2F.F32.F64 R23, R4 ;  /* 0x0000000400177310 */ /* 0x003e220000301000 */
[----:B------:R-:W-:-:S05]  /*36d0*/  IMAD.WIDE R20, R21, 0x4, R8 ;  /* 0x0000000415147825 */ /* 0x000fca00078e0208 */
[----:B0-----:R0:W-:Y:S01]  /*36e0*/  STG.E desc[UR6][R20.64+0xc], R23 ;  /* 0x00000c1714007986 */ /* 0x0011e2000c101906 */
[----:B------:R-:W-:Y:S05]  /*36f0*/  BRA `(.L_x_95) ;  /* 0x00000000008c7947 */ /* 0x000fea0003800000 */
.L_x_94:
[----:B------:R-:W-:-:S05]  /*3700*/  VIADD R21, R39, 0x2 ;  /* 0x0000000227157836 */ /* 0x000fca0000000000 */
[----:B------:R-:W-:-:S13]  /*3710*/  ISETP.GE.AND P0, PT, R21, R2, PT ;  /* 0x000000021500720c */ /* 0x000fda0003f06270 */
[----:B------:R-:W-:Y:S05]  /*3720*/  @!P0 BRA `(.L_x_96) ;  /* 0x0000000000748947 */ /* 0x000fea0003800000 */
[----:B------:R-:W-:Y:S01]  /*3730*/  UISETP.NE.AND UP0, UPT, UR4, 0x3, UPT ;  /* 0x000000030400788c */ /* 0x000fe2000bf05270 */
        /* <DEDUP_REMOVED lines=12> */
[----:B-1----:R-:W-:-:S08]  /*3800*/  DFMA R22, -R24, R20, R18 ;  /* 0x000000141816722b */ /* 0x002fd00000000112 */
        /* <DEDUP_REMOVED lines=11> */
.L_x_97:
[----:B------:R-:W0:Y:S01]  /*38c0*/  F2F.F32.F64 R21, R4 ;  /* 0x0000000400157310 */ /* 0x000e220000301000 */
[----:B------:R-:W-:Y:S01]  /*38d0*/  IMAD.MOV.U32 R6, RZ, RZ, 0x1 ;  /* 0x00000001ff067424 */ /* 0x000fe200078e00ff */
[----:B0-----:R2:W-:Y:S01]  /*38e0*/  STG.E desc[UR6][R16.64+-0x4], R21 ;  /* 0xfffffc1510007986 */ /* 0x0015e2000c101906 */
[----:B------:R-:W-:Y:S05]  /*38f0*/  BRA `(.L_x_95) ;  /* 0x00000000000c7947 */ /* 0x000fea0003800000 */
.L_x_96:
[----:B------:R-:W-:Y:S01]  /*3900*/  DADD R18, R18, R10 ;  /* 0x0000000012127229 */ /* 0x000fe2000000000a */
[----:B------:R-:W-:Y:S01]  /*3910*/  VIADD R3, R3, 0x1 ;  /* 0x0000000103037836 */ /* 0x000fe20000000000 */
[----:B------:R-:W-:-:S09]  /*3920*/  PRMT R6, RZ, 0x7610, R6 ;  /* 0x00007610ff067816 */ /* 0x000fd20000000006 */
.L_x_95:
[----:B------:R-:W-:Y:S01]  /*3930*/  UIADD3 UR4, UPT, UPT, UR4, -0x4, URZ ;  /* 0xfffffffc04047890 */ /* 0x000fe2000fffe0ff */
[----:B------:R-:W-:Y:S01]  /*3940*/  VIADD R39, R39, 0x4 ;  /* 0x0000000427277836 */ /* 0x000fe20000000000 */
[----:B------:R-:W-:Y:S10]  /*3950*/  @P1 BRA `(.L_x_98) ;  /* 0xfffffff000b41947 */ /* 0x000ff4000383ffff */
[----:B------:R-:W-:-:S07]  /*3960*/  VIADD R39, R39, 0xffffffff ;  /* 0xffffffff27277836 */ /* 0x000fce0000000000 */
.L_x_82:
[----:B0-2---:R-:W0:Y:S01]  /*3970*/  LDC.64 R20, c[0x0][0x388] ;  /* 0x0000e200ff147b82 */ /* 0x005e220000000a00 */
[----:B------:R-:W0:Y:S02]  /*3980*/  LDCU UR4, c[0x0][0x390] ;  /* 0x00007200ff0477ac */ /* 0x000e240008000800 */
[----:B0-----:R-:W-:-:S04]  /*3990*/  IADD3 R0, PT, PT, R20, -UR4, -R21 ;  /* 0x8000000414007c10 */ /* 0x001fc8000fffe815 */
[----:B------:R-:W-:-:S13]  /*39a0*/  LOP3.LUT P0, R0, R0, 0x3, RZ, 0xc0, !PT ;  /* 0x0000000300007812 */ /* 0x000fda000780c0ff */
[----:B------:R-:W-:Y:S05]  /*39b0*/  @!P0 EXIT ;  /* 0x000000000000894d */ /* 0x000fea0003800000 */
[----:B------:R-:W0:Y:S01]  /*39c0*/  LDC R20, c[0x0][0x394] ;  /* 0x0000e500ff147b82 */ /* 0x000e220000000800 */
[----:B------:R-:W-:-:S07]  /*39d0*/  IMAD.MOV R7, RZ, RZ, -R0 ;  /* 0x000000ffff077224 */ /* 0x000fce00078e0a00 */
[----:B------:R-:W2:Y:S01]  /*39e0*/  LDC.64 R8, c[0x0][0x3a0] ;  /* 0x0000e800ff087b82 */ /* 0x000ea20000000a00 */
[----:B0-----:R-:W-:-:S05]  /*39f0*/  IADD3 R20, PT, PT, R39, -UR4, -R20 ;  /* 0x8000000427147c10 */ /* 0x001fca000fffe814 */
[----:B------:R-:W-:Y:S02]  /*3a00*/  IMAD.IADD R20, R20, 0x1, -R21 ;  /* 0x0000000114147824 */ /* 0x000fe400078e0a15 */
[----:B------:R-:W-:-:S07]  /*3a10*/  VIADD R21, R39, 0x2 ;  /* 0x0000000227157836 */ /* 0x000fce0000000000 */
.L_x_103:
[----:B01----:R-:W0:Y:S08]  /*3a20*/  LDC.64 R22, c[0x0][0x380] ;  /* 0x0000e000ff167b82 */ /* 0x003e300000000a00 */
[----:B------:R-:W1:Y:S01]  /*3a30*/  LDC.64 R26, c[0x0][0x398] ;  /* 0x0000e600ff1a7b82 */ /* 0x000e620000000a00 */
[----:B0-----:R-:W-:-:S06]  /*3a40*/  IMAD.WIDE R22, R39, 0x4, R22 ;  /* 0x0000000427167825 */ /* 0x001fcc00078e0216 */
[----:B------:R-:W3:Y:S01]  /*3a50*/  LDG.E.CONSTANT R22, desc[UR6][R22.64] ;  /* 0x0000000616167981 */ /* 0x000ee2000c1e9900 */
[----:B------:R-:W-:-:S05]  /*3a60*/  VIADD R7, R7, 0x1 ;  /* 0x0000000107077836 */ /* 0x000fca0000000000 */
[----:B------:R-:W-:Y:S02]  /*3a70*/  ISETP.NE.AND P1, PT, R7, RZ, PT ;  /* 0x000000ff0700720c */ /* 0x000fe40003f25270 */
[----:B---3--:R-:W-:-:S13]  /*3a80*/  FSETP.NAN.AND P0, PT, |R22|, |R22|, PT ;  /* 0x400000161600720b */ /* 0x008fda0003f08200 */
[----:B------:R-:W0:Y:S02]  /*3a90*/  @!P0 F2F.F64.F32 R24, R22 ;  /* 0x0000001600188310 */ /* 0x000e240000201800 */
[----:B0-----:R-:W-:-:S08]  /*3aa0*/  @!P0 DFMA R24, R24, 100, -R10 ;  /* 0x405900001818882b */ /* 0x001fd0000000080a */
[----:B------:R-:W-:Y:S01]  /*3ab0*/  @!P0 DFMA R10, R14, R24, R10 ;  /* 0x000000180e0a822b */ /* 0x000fe2000000000a */
[----:B------:R-:W-:Y:S01]  /*3ac0*/  LOP3.LUT P0, RZ, R6, 0xff, RZ, 0xc0, !PT ;  /* 0x000000ff06ff7812 */ /* 0x000fe2000780c0ff */
[----:B-1----:R-:W-:-:S04]  /*3ad0*/  IMAD.WIDE R24, R39, 0x4, R26 ;  /* 0x0000000427187825 */ /* 0x002fc800078e021a */
[----:B------:R-:W0:Y:S02]  /*3ae0*/  F2F.F32.F64 R29, R10 ;  /* 0x0000000a001d7310 */ /* 0x000e240000301000 */
[----:B0-----:R0:W-:Y:S06]  /*3af0*/  STG.E desc[UR6][R24.64], R29 ;  /* 0x0000001d18007986 */ /* 0x0011ec000c101906 */
[----:B------:R-:W-:Y:S05]  /*3b00*/  @!P0 BRA `(.L_x_99) ;  /* 0x00000000001c8947 */ /* 0x000fea0003800000 */
[----:B------:R-:W-:Y:S01]  /*3b10*/  DADD R22, -R4, R10 ;  /* 0x0000000004167229 */ /* 0x000fe2000000010a */
[----:B------:R-:W-:-:S07]  /*3b20*/  IMAD.MOV.U32 R6, RZ, RZ, 0x1 ;  /* 0x00000001ff067424 */ /* 0x000fce00078e00ff */
[----:B------:R-:W-:Y:S01]  /*3b30*/  DFMA R4, R12, R22, R4 ;  /* 0x000000160c04722b */ /* 0x000fe20000000004 */
[----:B--2---:R-:W-:-:S05]  /*3b40*/  IMAD.WIDE R22, R39, 0x4, R8 ;  /* 0x0000000427167825 */ /* 0x004fca00078e0208 */
[----:B0-----:R-:W0:Y:S02]  /*3b50*/  F2F.F32.F64 R25, R4 ;  /* 0x0000000400197310 */ /* 0x001e240000301000 */
[----:B0-----:R0:W-:Y:S01]  /*3b60*/  STG.E desc[UR6][R22.64], R25 ;  /* 0x0000001916007986 */ /* 0x0011e2000c101906 */
[----:B------:R-:W-:Y:S05]  /*3b70*/  BRA `(.L_x_100) ;  /* 0x0000000000907947 */ /* 0x000fea0003800000 */
.L_x_99:
[----:B------:R-:W-:-:S05]  /*3b80*/  VIADD R23, R21, 0xfffffffe ;  /* 0xfffffffe15177836 */ /* 0x000fca0000000000 */
[----:B------:R-:W-:-:S13]  /*3b90*/  ISETP.GE.AND P0, PT, R23, R2, PT ;  /* 0x000000021700720c */ /* 0x000fda0003f06270 */
[----:B------:R-:W-:Y:S05]  /*3ba0*/  @!P0 BRA `(.L_x_101) ;  /* 0x0000000000788947 */ /* 0x000fea0003800000 */
[----:B------:R-:W-:Y:S02]  /*3bb0*/  ISETP.NE.AND P0, PT, R20, -0x2, PT ;  /* 0xfffffffe1400780c */ /* 0x000fe40003f05270 */
[----:B------:R-:W-:-:S11]  /*3bc0*/  PRMT R6, RZ, 0x7610, R6 ;  /* 0x00007610ff067816 */ /* 0x000fd60000000006 */
[----:B------:R-:W-:Y:S05]  /*3bd0*/  @P0 BRA `(.L_x_100) ;  /* 0x0000000000780947 */ /* 0x000fea0003800000 */
[----:B------:R-:W1:Y:S01]  /*3be0*/  I2F.F64 R22, R3 ;  /* 0x0000000300167312 */ /* 0x000e620000201c00 */
[----:B------:R-:W-:Y:S01]  /*3bf0*/  IMAD.MOV.U32 R4, RZ, RZ, 0x1 ;  /* 0x00000001ff047424 */ /* 0x000fe200078e00ff */
        /* <DEDUP_REMOVED lines=16> */
[----:B------:R-:W-:Y:S01]  /*3d00*/  MOV R0, 0x3d30 ;  /* 0x00003d3000007802 */ /* 0x000fe20000000f00 */
[----:B------:R-:W-:-:S07]  /*3d10*/  IMAD.MOV.U32 R27, RZ, RZ, R19 ;  /* 0x000000ffff1b7224 */ /* 0x000fce00078e0013 */
[----:B--2---:R-:W-:Y:S05]  /*3d20*/  CALL.REL.NOINC `($__internal_2_$__cuda_sm20_div_rn_f64_full) ;  /* 0x0000000000387944 */ /* 0x004fea0003c00000 */
[----:B------:R-:W-:Y:S02]  /*3d30*/  IMAD.MOV.U32 R4, RZ, RZ, R32 ;  /* 0x000000ffff047224 */ /* 0x000fe400078e0020 */
[----:B------:R-:W-:-:S07]  /*3d40*/  IMAD.MOV.U32 R5, RZ, RZ, R33 ;  /* 0x000000ffff057224 */ /* 0x000fce00078e0021 */
.L_x_102:
[----:B------:R-:W0:Y:S01]  /*3d50*/  F2F.F32.F64 R23, R4 ;  /* 0x0000000400177310 */ /* 0x000e220000301000 */
[----:B------:R-:W-:Y:S01]  /*3d60*/  IMAD.MOV.U32 R6, RZ, RZ, 0x1 ;  /* 0x00000001ff067424 */ /* 0x000fe200078e00ff */
[----:B0-----:R1:W-:Y:S01]  /*3d70*/  STG.E desc[UR6][R16.64+-0x4], R23 ;  /* 0xfffffc1710007986 */ /* 0x0013e2000c101906 */
[----:B------:R-:W-:Y:S05]  /*3d80*/  BRA `(.L_x_100) ;  /* 0x00000000000c7947 */ /* 0x000fea0003800000 */
.L_x_101:
[----:B------:R-:W-:Y:S01]  /*3d90*/  DADD R18, R18, R10 ;  /* 0x0000000012127229 */ /* 0x000fe2000000000a */
[----:B------:R-:W-:Y:S01]  /*3da0*/  VIADD R3, R3, 0x1 ;  /* 0x0000000103037836 */ /* 0x000fe20000000000 */
[----:B------:R-:W-:-:S09]  /*3db0*/  PRMT R6, RZ, 0x7610, R6 ;  /* 0x00007610ff067816 */ /* 0x000fd20000000006 */
.L_x_100:
[----:B------:R-:W-:Y:S02]  /*3dc0*/  VIADD R39, R39, 0x1 ;  /* 0x0000000127277836 */ /* 0x000fe40000000000 */
[----:B------:R-:W-:Y:S02]  /*3dd0*/  VIADD R20, R20, 0x1 ;  /* 0x0000000114147836 */ /* 0x000fe40000000000 */
[----:B------:R-:W-:Y:S01]  /*3de0*/  VIADD R21, R21, 0x1 ;  /* 0x0000000115157836 */ /* 0x000fe20000000000 */
[----:B------:R-:W-:Y:S06]  /*3df0*/  @P1 BRA `(.L_x_103) ;  /* 0xfffffffc00081947 */ /* 0x000fec000383ffff */
[----:B------:R-:W-:Y:S05]  /*3e00*/  EXIT ;  /* 0x000000000000794d */ /* 0x000fea0003800000 */
        .weak           $__internal_2_$__cuda_sm20_div_rn_f64_full
        .type           $__internal_2_$__cuda_sm20_div_rn_f64_full,@function
        .size           $__internal_2_$__cuda_sm20_div_rn_f64_full,($__internal_3_$__cuda_sm3x_div_rn_noftz_f32_slowpath - $__internal_2_$__cuda_sm20_div_rn_f64_full)
$__internal_2_$__cuda_sm20_div_rn_f64_full:
[C---:B------:R-:W-:Y:S01]  /*3e10*/  FSETP.GEU.AND P0, PT, |R29|.reuse, 1.469367938527859385e-39, PT ;  /* 0x001000001d00780b */ /* 0x040fe20003f0e200 */
[----:B------:R-:W-:Y:S01]  /*3e20*/  IMAD.MOV.U32 R28, RZ, RZ, R24 ;  /* 0x000000ffff1c7224 */ /* 0x000fe200078e0018 */
[----:B------:R-:W-:Y:S01]  /*3e30*/  LOP3.LUT R6, R29, 0x7ff00000, RZ, 0xc0, !PT ;  /* 0x7ff000001d067812 */ /* 0x000fe200078ec0ff */
[----:B------:R-:W-:Y:S01]  /*3e40*/  IMAD.MOV.U32 R4, RZ, RZ, 0x1ca00000 ;  /* 0x1ca00000ff047424 */ /* 0x000fe200078e00ff */
[----:B------:R-:W-:Y:S01]  /*3e50*/  LOP3.LUT R32, R27, 0x7ff00000, RZ, 0xc0, !PT ;  /* 0x7ff000001b207812 */ /* 0x000fe200078ec0ff */
[----:B------:R-:W-:Y:S01]  /*3e60*/  IMAD.MOV.U32 R30, RZ, RZ, R26 ;  /* 0x000000ffff1e7224 */ /* 0x000fe200078e001a */
[----:B------:R-:W-:Y:S02]  /*3e70*/  LOP3.LUT R25, R29, 0x800fffff, RZ, 0xc0, !PT ;  /* 0x800fffff1d197812 */ /* 0x000fe400078ec0ff */
[----:B------:R-:W-:Y:S01]  /*3e80*/  ISETP.GE.U32.AND P2, PT, R32, R6, PT ;  /* 0x000000062000720c */ /* 0x000fe20003f46070 */
[----:B------:R-:W-:Y:S01]  /*3e90*/  IMAD.MOV.U32 R5, RZ, RZ, R32 ;  /* 0x000000ffff057224 */ /* 0x000fe200078e0020 */
[----:B------:R-:W-:-:S02]  /*3ea0*/  LOP3.LUT R25, R25, 0x3ff00000, RZ, 0xfc, !PT ;  /* 0x3ff0000019197812 */ /* 0x000fc400078efcff */
[----:B------:R-:W-:Y:S01]  /*3eb0*/  SEL R31, R4, 0x63400000, !P2 ;  /* 0x63400000041f7807 */ /* 0x000fe20005000000 */
[----:B------:R-:W-:Y:S01]  /*3ec0*/  @!P0 DMUL R24, R28, 8.98846567431157953865e+307 ;  /* 0x7fe000001c188828 */ /* 0x000fe20000000000 */
[----:B------:R-:W-:Y:S02]  /*3ed0*/  FSETP.GEU.AND P2, PT, |R27|, 1.469367938527859385e-39, PT ;  /* 0x001000001b00780b */ /* 0x000fe40003f4e200 */
[----:B------:R-:W-:-:S03]  /*3ee0*/  LOP3.LUT R31, R31, 0x800fffff, R27, 0xf8, !PT ;  /* 0x800fffff1f1f7812 */ /* 0x000fc600078ef81b */
[----:B------:R0:W1:Y:S08]  /*3ef0*/  MUFU.RCP64H R35, R25 ;  /* 0x0000001900237308 */ /* 0x0000700000001800 */
[----:B------:R-:W-:Y:S05]  /*3f00*/  @P2 BRA `(.L_x_104) ;  /* 0x0000000000202947 */ /* 0x000fea0003800000 */
[----:B------:R-:W-:-:S04]  /*3f10*/  LOP3.LUT R5, R29, 0x7ff00000, RZ, 0xc0, !PT ;  /* 0x7ff000001d057812 */ /* 0x000fc800078ec0ff */
[----:B------:R-:W-:Y:S01]  /*3f20*/  ISETP.GE.U32.AND P2, PT, R32, R5, PT ;  /* 0x000000052000720c */ /* 0x000fe20003f46070 */
[----:B------:R-:W-:-:S03]  /*3f30*/  IMAD.MOV.U32 R32, RZ, RZ, RZ ;  /* 0x000000ffff207224 */ /* 0x000fc600078e00ff */
[----:B------:R-:W-:-:S04]  /*3f40*/  SEL R5, R4, 0x63400000, !P2 ;  /* 0x6340000004057807 */ /* 0x000fc80005000000 */
[----:B------:R-:W-:-:S04]  /*3f50*/  LOP3.LUT R5, R5, 0x80000000, R27, 0xf8, !PT ;  /* 0x8000000005057812 */ /* 0x000fc800078ef81b */
[----:B------:R-:W-:-:S06]  /*3f60*/  LOP3.LUT R33, R5, 0x100000, RZ, 0xfc, !PT ;  /* 0x0010000005217812 */ /* 0x000fcc00078efcff */
[----:B------:R-:W-:-:S10]  /*3f70*/  DFMA R30, R30, 2, -R32 ;  /* 0x400000001e1e782b */ /* 0x000fd40000000820 */
[----:B------:R-:W-:-:S07]  /*3f80*/  LOP3.LUT R5, R31, 0x7ff00000, RZ, 0xc0, !PT ;  /* 0x7ff000001f057812 */ /* 0x000fce00078ec0ff */
.L_x_104:
[----:B------:R-:W-:Y:S01]  /*3f90*/  IMAD.MOV.U32 R34, RZ, RZ, 0x1 ;  /* 0x00000001ff227424 */ /* 0x000fe200078e00ff */
[----:B------:R-:W-:-:S05]  /*3fa0*/  @!P0 LOP3.LUT R6, R25, 0x7ff00000, RZ, 0xc0, !PT ;  /* 0x7ff0000019068812 */ /* 0x000fca00078ec0ff */
[----:B-1----:R-:W-:-:S08]  /*3fb0*/  DFMA R32, R34, -R24, 1 ;  /* 0x3ff000002220742b */ /* 0x002fd00000000818 */
[----:B------:R-:W-:-:S08]  /*3fc0*/  DFMA R32, R32, R32, R32 ;  /* 0x000000202020722b */ /* 0x000fd00000000020 */
[----:B------:R-:W-:-:S08]  /*3fd0*/  DFMA R32, R34, R32, R34 ;  /* 0x000000202220722b */ /* 0x000fd00000000022 */
[----:B------:R-:W-:-:S08]  /*3fe0*/  DFMA R34, R32, -R24, 1 ;  /* 0x3ff000002022742b */ /* 0x000fd00000000818 */
[----:B------:R-:W-:-:S08]  /*3ff0*/  DFMA R32, R32, R34, R32 ;  /* 0x000000222020722b */ /* 0x000fd00000000020 */
[----:B------:R-:W-:-:S08]  /*4000*/  DMUL R34, R32, R30 ;  /* 0x0000001e20227228 */ /* 0x000fd00000000000 */
[----:B------:R-:W-:-:S08]  /*4010*/  DFMA R36, R34, -R24, R30 ;  /* 0x800000182224722b */ /* 0x000fd0000000001e */
[----:B------:R-:W-:Y:S01]  /*4020*/  DFMA R36, R32, R36, R34 ;  /* 0x000000242024722b */ /* 0x000fe20000000022 */
[----:B------:R-:W-:-:S05]  /*4030*/  VIADD R32, R5, 0xffffffff ;  /* 0xffffffff05207836 */ /* 0x000fca0000000000 */
[----:B------:R-:W-:Y:S01]  /*4040*/  ISETP.GT.U32.AND P0, PT, R32, 0x7feffffe, PT ;  /* 0x7feffffe2000780c */ /* 0x000fe20003f04070 */
[----:B------:R-:W-:-:S05]  /*4050*/  VIADD R32, R6, 0xffffffff ;  /* 0xffffffff06207836 */ /* 0x000fca0000000000 */
[----:B------:R-:W-:-:S13]  /*4060*/  ISETP.GT.U32.OR P0, PT, R32, 0x7feffffe, P0 ;  /* 0x7feffffe2000780c */ /* 0x000fda0000704470 */
[----:B------:R-:W-:Y:S05]  /*4070*/  @P0 BRA `(.L_x_105) ;  /* 0x0000000000700947 */ /* 0x000fea0003800000 */
[----:B------:R-:W-:Y:S02]  /*4080*/  LOP3.LUT R26, R27, 0x7ff00000, RZ, 0xc0, !PT ;  /* 0x7ff000001b1a7812 */ /* 0x000fe400078ec0ff */
[----:B------:R-:W-:-:S04]  /*4090*/  LOP3.LUT R5, R29, 0x7ff00000, RZ, 0xc0, !PT ;  /* 0x7ff000001d057812 */ /* 0x000fc800078ec0ff */
[CC--:B------:R-:W-:Y:S02]  /*40a0*/  ISETP.GE.U32.AND P0, PT, R26.reuse, R5.reuse, PT ;  /* 0x000000051a00720c */ /* 0x0c0fe40003f06070 */
[----:B------:R-:W-:Y:S02]  /*40b0*/  VIADDMNMX R5, R26, -R5, 0xb9600000, !PT ;  /* 0xb96000001a057446 */ /* 0x000fe40007800905 */
[----:B------:R-:W-:Y:S01]  /*40c0*/  SEL R6, R4, 0x63400000, !P0 ;  /* 0x6340000004067807 */ /* 0x000fe20004000000 */
[----:B------:R-:W-:Y:S01]  /*40d0*/  IMAD.MOV.U32 R4, RZ, RZ, RZ ;  /* 0x000000ffff047224 */ /* 0x000fe200078e00ff */
[----:B------:R-:W-:-:S05]  /*40e0*/  VIMNMX R5, PT, PT, R5, 0x46a00000, PT ;  /* 0x46a0000005057848 */ /* 0x000fca0003fe0100 */
[----:B------:R-:W-:-:S04]  /*40f0*/  IMAD.IADD R6, R5, 0x1, -R6 ;  /* 0x0000000105067824 */ /* 0x000fc800078e0a06 */
[----:B------:R-:W-:-:S06]  /*4100*/  VIADD R5, R6, 0x7fe00000 ;  /* 0x7fe0000006057836 */ /* 0x000fcc0000000000 */
[----:B------:R-:W-:-:S10]  /*4110*/  DMUL R32, R36, R4 ;  /* 0x0000000424207228 */ /* 0x000fd40000000000 */
[----:B------:R-:W-:-:S13]  /*4120*/  FSETP.GTU.AND P0, PT, |R33|, 1.469367938527859385e-39, PT ;  /* 0x001000002100780b */ /* 0x000fda0003f0c200 */
[----:B------:R-:W-:Y:S05]  /*4130*/  @P0 BRA `(.L_x_106) ;  /* 0x0000000000940947 */ /* 0x000fea0003800000 */
[----:B0-----:R-:W-:-:S06]  /*4140*/  DFMA R24, R36, -R24, R30 ;  /* 0x800000182418722b */ /* 0x001fcc000000001e */
[----:B------:R-:W-:-:S04]  /*4150*/  IMAD.MOV.U32 R24, RZ, RZ, RZ ;  /* 0x000000ffff187224 */ /* 0x000fc800078e00ff */
[C---:B------:R-:W-:Y:S02]  /*4160*/  FSETP.NEU.AND P0, PT, R25.reuse, RZ, PT ;  /* 0x000000ff1900720b */ /* 0x040fe40003f0d000 */
[----:B------:R-:W-:-:S04]  /*4170*/  LOP3.LUT R29, R25, 0x80000000, R29, 0x48, !PT ;  /* 0x80000000191d7812 */ /* 0x000fc800078e481d */
[----:B------:R-:W-:-:S07]  /*4180*/  LOP3.LUT R25, R29, R5, RZ, 0xfc, !PT ;  /* 0x000000051d197212 */ /* 0x000fce00078efcff */
[----:B------:R-:W-:Y:S05]  /*4190*/  @!P0 BRA `(.L_x_106) ;  /* 0x00000000007c8947 */ /* 0x000fea0003800000 */
[----:B------:R-:W-:Y:S01]  /*41a0*/  IMAD.MOV R5, RZ, RZ, -R6 ;  /* 0x000000ffff057224 */ /* 0x000fe200078e0a06 */
[----:B------:R-:W-:Y:S01]  /*41b0*/  DMUL.RP R24, R36, R24 ;  /* 0x0000001824187228 */ /* 0x000fe20000008000 */
[----:B------:R-:W-:-:S06]  /*41c0*/  IMAD.MOV.U32 R4, RZ, RZ, RZ ;  /* 0x000000ffff047224 */ /* 0x000fcc00078e00ff */
[----:B------:R-:W-:-:S03]  /*41d0*/  DFMA R4, R32, -R4, R36 ;  /* 0x800000042004722b */ /* 0x000fc60000000024 */
[----:B------:R-:W-:-:S03]  /*41e0*/  LOP3.LUT R29, R25, R29, RZ, 0x3c, !PT ;  /* 0x0000001d191d7212 */ /* 0x000fc600078e3cff */
[----:B------:R-:W-:-:S04]  /*41f0*/  IADD3 R4, PT, PT, -R6, -0x43300000, RZ ;  /* 0xbcd0000006047810 */ /* 0x000fc80007ffe1ff */
[----:B------:R-:W-:-:S04]  /*4200*/  FSETP.NEU.AND P0, PT, |R5|, R4, PT ;  /* 0x000000040500720b */ /* 0x000fc80003f0d200 */
[----:B------:R-:W-:Y:S02]  /*4210*/  FSEL R32, R24, R32, !P0 ;  /* 0x0000002018207208 */ /* 0x000fe40004000000 */
[----:B------:R-:W-:Y:S01]  /*4220*/  FSEL R33, R29, R33, !P0 ;  /* 0x000000211d217208 */ /* 0x000fe20004000000 */
[----:B------:R-:W-:Y:S06]  /*4230*/  BRA `(.L_x_106) ;  /* 0x0000000000547947 */ /* 0x000fec0003800000 */
.L_x_105:
[----:B------:R-:W-:-:S14]  /*4240*/  DSETP.NAN.AND P0, PT, R26, R26, PT ;  /* 0x0000001a1a00722a */ /* 0x000fdc0003f08000 */
[----:B------:R-:W-:Y:S05]  /*4250*/  @P0 BRA `(.L_x_107) ;  /* 0x0000000000440947 */ /* 0x000fea0003800000 */
[----:B------:R-:W-:-:S14]  /*4260*/  DSETP.NAN.AND P0, PT, R28, R28, PT ;  /* 0x0000001c1c00722a */ /* 0x000fdc0003f08000 */
[----:B------:R-:W-:Y:S05]  /*4270*/  @P0 BRA `(.L_x_108) ;  /* 0x0000000000300947 */ /* 0x000fea0003800000 */
[----:B------:R-:W-:Y:S01]  /*4280*/  ISETP.NE.AND P0, PT, R5, R6, PT ;  /* 0x000000060500720c */ /* 0x000fe20003f05270 */
[----:B------:R-:W-:Y:S02]  /*4290*/  IMAD.MOV.U32 R32, RZ, RZ, 0x0 ;  /* 0x00000000ff207424 */ /* 0x000fe400078e00ff */
[----:B------:R-:W-:-:S10]  /*42a0*/  IMAD.MOV.U32 R33, RZ, RZ, -0x80000 ;  /* 0xfff80000ff217424 */ /* 0x000fd400078e00ff */
[----:B------:R-:W-:Y:S05]  /*42b0*/  @!P0 BRA `(.L_x_106) ;  /* 0x0000000000348947 */ /* 0x000fea0003800000 */
[----:B------:R-:W-:Y:S02]  /*42c0*/  ISETP.NE.AND P0, PT, R5, 0x7ff00000, PT ;  /* 0x7ff000000500780c */ /* 0x000fe40003f05270 */
[----:B------:R-:W-:Y:S02]  /*42d0*/  LOP3.LUT R33, R27, 0x80000000, R29, 0x48, !PT ;  /* 0x800000001b217812 */ /* 0x000fe400078e481d */
[----:B------:R-:W-:-:S13]  /*42e0*/  ISETP.EQ.OR P0, PT, R6, RZ, !P0 ;  /* 0x000000ff0600720c */ /* 0x000fda0004702670 */
[----:B------:R-:W-:Y:S02]  /*42f0*/  @P0 LOP3.LUT R4, R33, 0x7ff00000, RZ, 0xfc, !PT ;  /* 0x7ff0000021040812 */ /* 0x000fe400078efcff */
[----:B------:R-:W-:Y:S01]  /*4300*/  @!P0 MOV R32, RZ ;  /* 0x000000ff00208202 */ /* 0x000fe20000000f00 */
[----:B------:R-:W-:Y:S02]  /*4310*/  @P0 IMAD.MOV.U32 R32, RZ, RZ, RZ ;  /* 0x000000ffff200224 */ /* 0x000fe400078e00ff */
[----:B------:R-:W-:Y:S01]  /*4320*/  @P0 IMAD.MOV.U32 R33, RZ, RZ, R4 ;  /* 0x000000ffff210224 */ /* 0x000fe200078e0004 */
[----:B------:R-:W-:Y:S06]  /*4330*/  BRA `(.L_x_106) ;  /* 0x0000000000147947 */ /* 0x000fec0003800000 */
.L_x_108:
[----:B------:R-:W-:Y:S01]  /*4340*/  LOP3.LUT R33, R29, 0x80000, RZ, 0xfc, !PT ;  /* 0x000800001d217812 */ /* 0x000fe200078efcff */
[----:B------:R-:W-:Y:S01]  /*4350*/  IMAD.MOV.U32 R32, RZ, RZ, R28 ;  /* 0x000000ffff207224 */ /* 0x000fe200078e001c */
[----:B------:R-:W-:Y:S06]  /*4360*/  BRA `(.L_x_106) ;  /* 0x0000000000087947 */ /* 0x000fec0003800000 */
.L_x_107:
[----:B------:R-:W-:Y:S01]  /*4370*/  LOP3.LUT R33, R27, 0x80000, RZ, 0xfc, !PT ;  /* 0x000800001b217812 */ /* 0x000fe200078efcff */
[----:B------:R-:W-:-:S07]  /*4380*/  IMAD.MOV.U32 R32, RZ, RZ, R26 ;  /* 0x000000ffff207224 */ /* 0x000fce00078e001a */
.L_x_106:
[----:B------:R-:W-:Y:S02]  /*4390*/  IMAD.MOV.U32 R4, RZ, RZ, R0 ;  /* 0x000000ffff047224 */ /* 0x000fe400078e0000 */
[----:B------:R-:W-:-:S04]  /*43a0*/  IMAD.MOV.U32 R5, RZ, RZ, 0x0 ;  /* 0x00000000ff057424 */ /* 0x000fc800078e00ff */
[----:B0-----:R-:W-:Y:S05]  /*43b0*/  RET.REL.NODEC R4 `(rsmk_apply_mom_single_row_ema_ema_f32) ;  /* 0xffffffbc04107950 */ /* 0x001fea0003c3ffff */
        .weak           $__internal_3_$__cuda_sm3x_div_rn_noftz_f32_slowpath
        .type           $__internal_3_$__cuda_sm3x_div_rn_noftz_f32_slowpath,@function
        .size           $__internal_3_$__cuda_sm3x_div_rn_noftz_f32_slowpath,(.L_x_140 - $__internal_3_$__cuda_sm3x_div_rn_noftz_f32_slowpath)
$__internal_3_$__cuda_sm3x_div_rn_noftz_f32_slowpath:
[----:B------:R-:W-:Y:S01]  /*43c0*/  SHF.R.U32.HI R9, RZ, 0x17, R3 ;  /* 0x00000017ff097819 */ /* 0x000fe20000011603 */
[----:B------:R-:W-:Y:S01]  /*43d0*/  IMAD.MOV.U32 R10, RZ, RZ, 0x40000000 ;  /* 0x40000000ff0a7424 */ /* 0x000fe200078e00ff */
[----:B------:R-:W-:Y:S02]  /*43e0*/  SHF.R.U32.HI R0, RZ, 0x17, R7 ;  /* 0x00000017ff007819 */ /* 0x000fe40000011607 */
[----:B------:R-:W-:Y:S02]  /*43f0*/  LOP3.LUT R20, R9, 0xff, RZ, 0xc0, !PT ;  /* 0x000000ff09147812 */ /* 0x000fe400078ec0ff */
[----:B------:R-:W-:-:S03]  /*4400*/  LOP3.LUT R9, R0, 0xff, RZ, 0xc0, !PT ;  /* 0x000000ff00097812 */ /* 0x000fc600078ec0ff */
[----:B------:R-:W-:Y:S02]  /*4410*/  VIADD R13, R20, 0xffffffff ;  /* 0xffffffff140d7836 */ /* 0x000fe40000000000 */
[----:B------:R-:W-:-:S03]  /*4420*/  VIADD R12, R9, 0xffffffff ;  /* 0xffffffff090c7836 */ /* 0x000fc60000000000 */
[----:B------:R-:W-:-:S04]  /*4430*/  ISETP.GT.U32.AND P0, PT, R13, 0xfd, PT ;  /* 0x000000fd0d00780c */ /* 0x000fc80003f04070 */
[----:B------:R-:W-:-:S13]  /*4440*/  ISETP.GT.U32.OR P0, PT, R12, 0xfd, P0 ;  /* 0x000000fd0c00780c */ /* 0x000fda0000704470 */
[----:B------:R-:W-:Y:S01]  /*4450*/  @!P0 IMAD.MOV.U32 R11, RZ, RZ, RZ ;  /* 0x000000ffff0b8224 */ /* 0x000fe200078e00ff */
[----:B------:R-:W-:Y:S06]  /*4460*/  @!P0 BRA `(.L_x_109) ;  /* 0x0000000000608947 */ /* 0x000fec0003800000 */
[----:B------:R-:W-:Y:S01]  /*4470*/  IMAD.MOV.U32 R0, RZ, RZ, 0x40000000 ;  /* 0x40000000ff007424 */ /* 0x000fe200078e00ff */
[----:B------:R-:W-:-:S04]  /*4480*/  FSETP.GTU.FTZ.AND P1, PT, |R3|, +INF , PT ;  /* 0x7f8000000300780b */ /* 0x000fc80003f3c200 */
        /* <DEDUP_REMOVED lines=17> */
[----:B------:R-:W-:Y:S02]  /*45a0*/  @P0 IMAD.MOV.U32 R11, RZ, RZ, RZ ;  /* 0x000000ffff0b0224 */ /* 0x000fe400078e00ff */
[----:B------:R-:W-:Y:S01]  /*45b0*/  @!P0 FFMA R10, R0, 1.84467440737095516160e+19, RZ ;  /* 0x5f800000000a8823 */ /* 0x000fe200000000ff */
[----:B------:R-:W-:Y:S02]  /*45c0*/  @!P0 IMAD.MOV.U32 R11, RZ, RZ, -0x40 ;  /* 0xffffffc0ff0b8424 */ /* 0x000fe400078e00ff */
[----:B------:R-:W-:Y:S02]  /*45d0*/  @!P1 FFMA R3, R3, 1.84467440737095516160e+19, RZ ;  /* 0x5f80000003039823 */ /* 0x000fe400000000ff */
[----:B------:R-:W-:-:S07]  /*45e0*/  @!P1 VIADD R11, R11, 0x40 ;  /* 0x000000400b0b9836 */ /* 0x000fce0000000000 */
.L_x_109:
[----:B------:R-:W-:Y:S01]  /*45f0*/  LEA R0, R20, 0xc0800000, 0x17 ;  /* 0xc080000014007811 */ /* 0x000fe200078eb8ff */
[----:B------:R-:W-:-:S04]  /*4600*/  VIADD R9, R9, 0xffffff81 ;  /* 0xffffff8109097836 */ /* 0x000fc80000000000 */
[----:B------:R-:W-:Y:S02]  /*4610*/  IMAD.IADD R3, R3, 0x1, -R0 ;  /* 0x0000000103037824 */ /* 0x000fe400078e0a00 */
[----:B------:R-:W-:Y:S02]  /*4620*/  IMAD R0, R9, -0x800000, R10 ;  /* 0xff80000009007824 */ /* 0x000fe400078e020a */
[----:B------:R-:W0:Y:S01]  /*4630*/  MUFU.RCP R12, R3 ;  /* 0x00000003000c7308 */ /* 0x000e220000001000 */
[----:B------:R-:W-:-:S04]  /*4640*/  FADD.FTZ R13, -R3, -RZ ;  /* 0x800000ff030d7221 */ /* 0x000fc80000010100 */
[----:B0-----:R-:W-:-:S04]  /*4650*/  FFMA R21, R12, R13, 1 ;  /* 0x3f8000000c157423 */ /* 0x001fc8000000000d */
[----:B------:R-:W-:-:S04]  /*4660*/  FFMA R23, R12, R21, R12 ;  /* 0x000000150c177223 */ /* 0x000fc8000000000c */
[----:B------:R-:W-:-:S04]  /*4670*/  FFMA R10, R0, R23, RZ ;  /* 0x00000017000a7223 */ /* 0x000fc800000000ff */
[----:B------:R-:W-:-:S04]  /*4680*/  FFMA R21, R13, R10, R0 ;  /* 0x0000000a0d157223 */ /* 0x000fc80000000000 */
[----:B------:R-:W-:Y:S01]  /*4690*/  FFMA R22, R23, R21, R10 ;  /* 0x0000001517167223 */ /* 0x000fe2000000000a */
[----:B------:R-:W-:-:S03]  /*46a0*/  IADD3 R10, PT, PT, R9, 0x7f, -R20 ;  /* 0x0000007f090a7810 */ /* 0x000fc60007ffe814 */
[----:B------:R-:W-:Y:S02]  /*46b0*/  FFMA R13, R13, R22, R0 ;  /* 0x000000160d0d7223 */ /* 0x000fe40000000000 */
[----:B------:R-:W-:Y:S02]  /*46c0*/  IMAD.IADD R11, R10, 0x1, R11 ;  /* 0x000000010a0b7824 */ /* 0x000fe400078e020b */
[----:B------:R-:W-:-:S05]  /*46d0*/  FFMA R12, R23, R13, R22 ;  /* 0x0000000d170c7223 */ /* 0x000fca0000000016 */
[----:B------:R-:W-:-:S04]  /*46e0*/  SHF.R.U32.HI R0, RZ, 0x17, R12 ;  /* 0x00000017ff007819 */ /* 0x000fc8000001160c */
[----:B------:R-:W-:-:S05]  /*46f0*/  LOP3.LUT R0, R0, 0xff, RZ, 0xc0, !PT ;  /* 0x000000ff00007812 */ /* 0x000fca00078ec0ff */
[----:B------:R-:W-:-:S04]  /*4700*/  IMAD.IADD R20, R0, 0x1, R11 ;  /* 0x0000000100147824 */ /* 0x000fc800078e020b */
[----:B------:R-:W-:-:S05]  /*4710*/  VIADD R0, R20, 0xffffffff ;  /* 0xffffffff14007836 */ /* 0x000fca0000000000 */
        /* <DEDUP_REMOVED lines=9> */
[CCC-:B------:R-:W-:Y:S01]  /*47b0*/  FFMA.RZ R0, R23.reuse, R13.reuse, R22.reuse ;  /* 0x0000000d17007223 */ /* 0x1c0fe2000000c016 */
[C---:B------:R-:W-:Y:S02]  /*47c0*/  VIADD R10, R20.reuse, 0x20 ;  /* 0x00000020140a7836 */ /* 0x040fe40000000000 */
[CC--:B------:R-:W-:Y:S01]  /*47d0*/  FFMA.RM R3, R23.reuse, R13.reuse, R22 ;  /* 0x0000000d17037223 */ /* 0x0c0fe20000004016 */
[----:B------:R-:W-:Y:S01]  /*47e0*/  IMAD.MOV R11, RZ, RZ, -R20 ;  /* 0x000000ffff0b7224 */ /* 0x000fe200078e0a14 */
[----:B------:R-:W-:Y:S02]  /*47f0*/  ISETP.NE.AND P2, PT, R20, RZ, PT ;  /* 0x000000ff1400720c */ /* 0x000fe40003f45270 */
[----:B------:R-:W-:Y:S01]  /*4800*/  LOP3.LUT R9, R0, 0x7fffff, RZ, 0xc0, !PT ;  /* 0x007fffff00097812 */ /* 0x000fe200078ec0ff */
[----:B------:R-:W-:Y:S01]  /*4810*/  FFMA.RP R0, R23, R13, R22 ;  /* 0x0000000d17007223 */ /* 0x000fe20000008016 */
[----:B------:R-:W-:Y:S02]  /*4820*/  ISETP.NE.AND P1, PT, R20, RZ, PT ;  /* 0x000000ff1400720c */ /* 0x000fe40003f25270 */
[----:B------:R-:W-:-:S02]  /*4830*/  LOP3.LUT R9, R9, 0x800000, RZ, 0xfc, !PT ;  /* 0x0080000009097812 */ /* 0x000fc400078efcff */
[----:B------:R-:W-:Y:S02]  /*4840*/  FSETP.NEU.FTZ.AND P0, PT, R0, R3, PT ;  /* 0x000000030000720b */ /* 0x000fe40003f1d000 */
[----:B------:R-:W-:Y:S02]  /*4850*/  SHF.L.U32 R10, R9, R10, RZ ;  /* 0x0000000a090a7219 */ /* 0x000fe400000006ff */
[----:B------:R-:W-:Y:S02]  /*4860*/  SEL R0, R11, RZ, P2 ;  /* 0x000000ff0b007207 */ /* 0x000fe40001000000 */
[----:B------:R-:W-:Y:S02]  /*4870*/  ISETP.NE.AND P1, PT, R10, RZ, P1 ;  /* 0x000000ff0a00720c */ /* 0x000fe40000f25270 */
[----:B------:R-:W-:Y:S02]  /*4880*/  SHF.R.U32.HI R0, RZ, R0, R9 ;  /* 0x00000000ff007219 */ /* 0x000fe40000011609 */
[----:B------:R-:W-:-:S02]  /*4890*/  PLOP3.LUT P0, PT, P0, P1, PT, 0xf8, 0x8f ;  /* 0x00000000008f781c */ /* 0x000fc40000703f70 */
[----:B------:R-:W-:Y:S02]  /*48a0*/  SHF.R.U32.HI R10, RZ, 0x1, R0 ;  /* 0x00000001ff0a7819 */ /* 0x000fe40000011600 */
[----:B------:R-:W-:-:S04]  /*48b0*/  SEL R3, RZ, 0x1, !P0 ;  /* 0x00000001ff037807 */ /* 0x000fc80004000000 */
[----:B------:R-:W-:-:S04]  /*48c0*/  LOP3.LUT R3, R3, 0x1, R10, 0xf8, !PT ;  /* 0x0000000103037812 */ /* 0x000fc800078ef80a */
[----:B------:R-:W-:-:S05]  /*48d0*/  LOP3.LUT R3, R3, R0, RZ, 0xc0, !PT ;  /* 0x0000000003037212 */ /* 0x000fca00078ec0ff */
[----:B------:R-:W-:-:S05]  /*48e0*/  IMAD.IADD R3, R10, 0x1, R3 ;  /* 0x000000010a037824 */ /* 0x000fca00078e0203 */
[----:B------:R-:W-:Y:S01]  /*48f0*/  LOP3.LUT R12, R3, R12, RZ, 0xfc, !PT ;  /* 0x0000000c030c7212 */ /* 0x000fe200078efcff */
[----:B------:R-:W-:Y:S06]  /*4900*/  BRA `(.L_x_116) ;  /* 0x0000000000347947 */ /* 0x000fec0003800000 */
.L_x_115:
[----:B------:R-:W-:-:S04]  /*4910*/  LOP3.LUT R12, R12, 0x80000000, RZ, 0xc0, !PT ;  /* 0x800000000c0c7812 */ /* 0x000fc800078ec0ff */
[----:B------:R-:W-:Y:S01]  /*4920*/  LOP3.LUT R12, R12, 0x7f800000, RZ, 0xfc, !PT ;  /* 0x7f8000000c0c7812 */ /* 0x000fe200078efcff */
[----:B------:R-:W-:Y:S06]  /*4930*/  BRA `(.L_x_116) ;  /* 0x0000000000287947 */ /* 0x000fec0003800000 */
.L_x_114:
[----:B------:R-:W-:Y:S01]  /*4940*/  IMAD R12, R11, 0x800000, R12 ;  /* 0x008000000b0c7824 */ /* 0x000fe200078e020c */
[----:B------:R-:W-:Y:S06]  /*4950*/  BRA `(.L_x_116) ;  /* 0x0000000000207947 */ /* 0x000fec0003800000 */
.L_x_113:
[----:B------:R-:W-:-:S04]  /*4960*/  LOP3.LUT R3, R3, 0x80000000, R10, 0x48, !PT ;  /* 0x8000000003037812 */ /* 0x000fc800078e480a */
[----:B------:R-:W-:Y:S01]  /*4970*/  LOP3.LUT R12, R3, 0x7f800000, RZ, 0xfc, !PT ;  /* 0x7f800000030c7812 */ /* 0x000fe200078efcff */
[----:B------:R-:W-:Y:S06]  /*4980*/  BRA `(.L_x_116) ;  /* 0x0000000000147947 */ /* 0x000fec0003800000 */
.L_x_112:
[----:B------:R-:W-:Y:S01]  /*4990*/  LOP3.LUT R12, R3, 0x80000000, R10, 0x48, !PT ;  /* 0x80000000030c7812 */ /* 0x000fe200078e480a */
[----:B------:R-:W-:Y:S06]  /*49a0*/  BRA `(.L_x_116) ;  /* 0x00000000000c7947 */ /* 0x000fec0003800000 */
.L_x_111:
[----:B------:R-:W0:Y:S01]  /*49b0*/  MUFU.RSQ R12, -QNAN ;  /* 0xffc00000000c7908 */ /* 0x000e220000001400 */
[----:B------:R-:W-:Y:S05]  /*49c0*/  BRA `(.L_x_116) ;  /* 0x0000000000047947 */ /* 0x000fea0003800000 */
.L_x_110:
[----:B------:R-:W-:-:S07]  /*49d0*/  FADD.FTZ R12, R0, R3 ;  /* 0x00000003000c7221 */ /* 0x000fce0000010000 */
.L_x_116:
[----:B------:R-:W-:-:S04]  /*49e0*/  IMAD.MOV.U32 R9, RZ, RZ, 0x0 ;  /* 0x00000000ff097424 */ /* 0x000fc800078e00ff */
[----:B0-----:R-:W-:Y:S05]  /*49f0*/  RET.REL.NODEC R8 `(rsmk_apply_mom_single_row_ema_ema_f32) ;  /* 0xffffffb408807950 */ /* 0x001fea0003c3ffff */
.L_x_117:
        /* <DEDUP_REMOVED lines=16> */
.L_x_140:


//--------------------- .text.rsmk_momentum_f32   --------------------------
	.section	.text.rsmk_momentum_f32,"ax",@progbits
	.align	128
        .global         rsmk_momentum_f32
        .type           rsmk_momentum_f32,@function
        .size           rsmk_momentum_f32,(.L_x_141 - rsmk_momentum_f32)
        .other          rsmk_momentum_f32,@"STO_CUDA_ENTRY STV_DEFAULT"
rsmk_momentum_f32:
.text.rsmk_momentum_f32:
[----:B------:R-:W-:Y:S01]  /*0000*/  LDC R1, c[0x0][0x37c] ;  /* 0x0000df00ff017b82 */ /* 0x000fe20000000800 */
[----:B------:R-:W0:Y:S07]  /*0010*/  S2R R0, SR_TID.X ;  /* 0x0000000000007919 */ /* 0x000e2e0000002100 */
[----:B------:R-:W0:Y:S02]  /*0020*/  S2UR UR4, SR_CTAID.X ;  /* 0x00000000000479c3 */ /* 0x000e240000002500 */
[----:B0-----:R-:W-:-:S13]  /*0030*/  LOP3.LUT P0, RZ, R0, UR4, RZ, 0xfc, !PT ;  /* 0x0000000400ff7c12 */ /* 0x001fda000f80fcff */
[----:B------:R-:W-:Y:S05]  /*0040*/  @P0 EXIT ;  /* 0x000000000000094d */ /* 0x000fea0003800000 */
[----:B------:R-:W0:Y:S01]  /*0050*/  LDC R0, c[0x0][0x398] ;  /* 0x0000e600ff007b82 */ /* 0x000e220000000800 */
[----:B------:R-:W0:Y:S02]  /*0060*/  LDCU UR6, c[0x0][0x390] ;  /* 0x00007200ff0677ac */ /* 0x000e240008000800 */
[----:B0-----:R-:W-:-:S04]  /*0070*/  VIMNMX R2, PT, PT, R0, UR6, PT ;  /* 0x0000000600027c48 */ /* 0x001fc8000bfe0100 */
[----:B------:R-:W-:-:S13]  /*0080*/  ISETP.GE.AND P0, PT, R2, 0x1, PT ;  /* 0x000000010200780c */ /* 0x000fda0003f06270 */
[----:B------:R-:W-:Y:S05]  /*0090*/  @!P0 EXIT ;  /* 0x000000000000894d */ /* 0x000fea0003800000 */
[----:B------:R-:W0:Y:S01]  /*00a0*/  LDCU UR4, c[0x0][0x394] ;  /* 0x00007280ff0477ac */ /* 0x000e220008000800 */
[----:B------:R-:W1:Y:S01]  /*00b0*/  LDCU.64 UR8, c[0x0][0x358] ;  /* 0x00006b00ff0877ac */ /* 0x000e620008000a00 */
[----:B0-----:R-:W-:-:S04]  /*00c0*/  UIADD3 UR4, UPT, UPT, UR6, UR4, URZ ;  /* 0x0000000406047290 */ /* 0x001fc8000fffe0ff */
[----:B------:R-:W-:Y:S02]  /*00d0*/  UISETP.GE.AND UP0, UPT, UR4, 0x1, UPT ;  /* 0x000000010400788c */ /* 0x000fe4000bf06270 */
[----:B------:R-:W-:-:S07]  /*00e0*/  IMAD.U32 R11, RZ, RZ, UR4 ;  /* 0x00000004ff0b7e24 */ /* 0x000fce000f8e00ff */
[----:B-1----:R-:W-:Y:S05]  /*00f0*/  BRA.U !UP0, `(.L_x_118) ;  /* 0x00000005083c7547 */ /* 0x002fea000b800000 */
        /* <DEDUP_REMOVED lines=13> */
[----:B------:R-:W-:-:S04]  /*01d0*/  MOV R6, UR4 ;  /* 0x0000000400067c02 */ /* 0x000fc80008000f00 */
[----:B------:R-:W-:-:S07]  /*01e0*/  IMAD.U32 R7, RZ, RZ, UR5 ;  /* 0x00000005ff077e24 */ /* 0x000fce000f8e00ff */
.L_x_120:
[----:B0-----:R-:W-:Y:S02]  /*01f0*/  IMAD.MOV.U32 R2, RZ, RZ, R6 ;  /* 0x000000ffff027224 */ /* 0x001fe400078e0006 */
        /* <DEDUP_REMOVED lines=22> */
.L_x_119:
        /* <DEDUP_REMOVED lines=17> */
.L_x_121:
        /* <DEDUP_REMOVED lines=13> */
.L_x_122:
[----:B------:R-:W-:Y:S05]  /*0540*/  @!P1 BRA `(.L_x_118) ;  /* 0x0000000000289947 */ /* 0x000fea0003800000 */
[----:B012---:R-:W0:Y:S01]  /*0550*/  LDC.64 R2, c[0x0][0x3a0] ;  /* 0x0000e800ff027b82 */ /* 0x007e220000000a00 */
[----:B------:R-:W-:Y:S01]  /*0560*/  IADD3 R4, PT, PT, -R4, RZ, RZ ;  /* 0x000000ff04047210 */ /* 0x000fe20007ffe1ff */
[----:B0-----:R-:W-:-:S04]  /*0570*/  IMAD.WIDE.U32 R2, R5, 0x4, R2 ;  /* 0x0000000405027825 */ /* 0x001fc800078e0002 */
[----:B------:R-:W-:-:S07]  /*0580*/  IMAD.MOV.U32 R5, RZ, RZ, 0x7fffffff ;  /* 0x7fffffffff057424 */ /* 0x000fce00078e00ff */
.L_x_123:
[----:B------:R-:W-:Y:S01]  /*0590*/  VIADD R4, R4, 0x1 ;  /* 0x0000000104047836 */ /* 0x000fe20000000000 */
[----:B------:R0:W-:Y:S04]  /*05a0*/  STG.E desc[UR8][R2.64], R5 ;  /* 0x0000000502007986 */ /* 0x0001e8000c101908 */
[----:B------:R-:W-:Y:S02]  /*05b0*/  ISETP.NE.AND P0, PT, R4, RZ, PT ;  /* 0x000000ff0400720c */ /* 0x000fe40003f05270 */
[----:B0-----:R-:W-:-:S05]  /*05c0*/  IADD3 R2, P1, PT, R2, 0x4, RZ ;  /* 0x0000000402027810 */ /* 0x001fca0007f3e0ff */
[----:B------:R-:W-:-:S06]  /*05d0*/  IMAD.X R3, RZ, RZ, R3, P1 ;  /* 0x000000ffff037224 */ /* 0x000fcc00008e0603 */
[----:B------:R-:W-:Y:S05]  /*05e0*/  @P0 BRA `(.L_x_123) ;  /* 0xfffffffc00e80947 */ /* 0x000fea000383ffff */
.L_x_118:
[----:B------:R-:W-:-:S13]  /*05f0*/  ISETP.GE.AND P0, PT, R11, R0, PT ;  /* 0x000000000b00720c */ /* 0x000fda0003f06270 */
[----:B------:R-:W-:Y:S05]  /*0600*/  @P0 EXIT ;  /* 0x000000000000094d */ /* 0x000fea0003800000 */
[----:B0-----:R-:W0:Y:S01]  /*0610*/  LDC.64 R8, c[0x0][0x3a0] ;  /* 0x0000e800ff087b82 */ /* 0x001e220000000a00 */
[----:B------:R-:W3:Y:S01]  /*0620*/  LDCU UR7, c[0x0][0x398] ;  /* 0x00007300ff0777ac */ /* 0x000ee20008000800 */
[----:B------:R-:W-:-:S06]  /*0630*/  UIMAD.WIDE UR4, UR6, 0x4, URZ ;  /* 0x00000004060478a5 */ /* 0x000fcc000f8e02ff */
[----:B-12---:R-:W1:Y:S08]  /*0640*/  LDC.64 R6, c[0x0][0x380] ;  /* 0x0000e000ff067b82 */ /* 0x006e700000000a00 */
[----:B------:R-:W2:Y:S02]  /*0650*/  LDC.64 R4, c[0x0][0x388] ;  /* 0x0000e200ff047b82 */ /* 0x000ea40000000a00 */
.L_x_127:
[----:B-1----:R-:W-:-:S04]  /*0660*/  IMAD.WIDE R2, R11, 0x4, R6 ;  /* 0x000000040b027825 */ /* 0x002fc800078e0206 */
[----:B--2---:R-:W-:Y:S01]  /*0670*/  IMAD.WIDE R14, R11, 0x4, R4 ;  /* 0x000000040b0e7825 */ /* 0x004fe200078e0204 */
[----:B------:R-:W-:Y:S02]  /*0680*/  IADD3 R16, P0, PT, R2, -UR4, RZ ;  /* 0x8000000402107c10 */ /* 0x000fe4000ff1e0ff */
[----:B------:R-:W2:Y:S01]  /*0690*/  LDG.E.CONSTANT R2, desc[UR8][R2.64] ;  /* 0x0000000802027981 */ /* 0x000ea2000c1e9900 */
[----:B------:R-:W-:-:S03]  /*06a0*/  IADD3 R12, P1, PT, R14, -UR4, RZ ;  /* 0x800000040e0c7c10 */ /* 0x000fc6000ff3e0ff */
[----:B------:R1:W4:Y:S01]  /*06b0*/  LDG.E.CONSTANT R19, desc[UR8][R14.64] ;  /* 0x000000080e137981 */ /* 0x000322000c1e9900 */
[----:B------:R-:W-:Y:S02]  /*06c0*/  IADD3.X R17, PT, PT, R3, ~UR5, RZ, P0, !PT ;  /* 0x8000000503117c10 */ /* 0x000fe400087fe4ff */
[----:B------:R-:W-:-:S03]  /*06d0*/  IADD3.X R13, PT, PT, R15, ~UR5, RZ, P1, !PT ;  /* 0x800000050f0d7c10 */ /* 0x000fc60008ffe4ff */
[----:B------:R-:W5:Y:S04]  /*06e0*/  LDG.E.CONSTANT R0, desc[UR8][R16.64] ;  /* 0x0000000810007981 */ /* 0x000f68000c1e9900 */
[----:B------:R-:W3:Y:S01]  /*06f0*/  LDG.E.CONSTANT R13, desc[UR8][R12.64] ;  /* 0x000000080c0d7981 */ /* 0x000ee2000c1e9900 */
[----:B-1----:R-:W-:Y:S01]  /*0700*/  IMAD.MOV.U32 R15, RZ, RZ, 0x7fffffff ;  /* 0x7fffffffff0f7424 */ /* 0x002fe200078e00ff */
[----:B----4-:R-:W-:-:S04]  /*0710*/  FSETP.NAN.AND P0, PT, |R19|, |R19|, PT ;  /* 0x400000131300720b */ /* 0x010fc80003f08200 */
[----:B--2---:R-:W-:-:S04]  /*0720*/  FSETP.NAN.OR P0, PT, |R2|, |R2|, P0 ;  /* 0x400000020200720b */ /* 0x004fc80000708600 */
[----:B-----5:R-:W-:-:S04]  /*0730*/  FSETP.NAN.OR P0, PT, |R0|, |R0|, P0 ;  /* 0x400000000000720b */ /* 0x020fc80000708600 */
[----:B---3--:R-:W-:-:S04]  /*0740*/  FSETP.NUM.AND P0, PT, |R13|, |R13|, !P0 ;  /* 0x4000000d0d00720b */ /* 0x008fc80004707200 */
        /* <DEDUP_REMOVED lines=11> */
[----:B------:R-:W-:Y:S02]  /*0800*/  MOV R3, R19 ;  /* 0x0000001300037202 */ /* 0x000fe40000000f00 */
[----:B------:R-:W-:-:S07]  /*0810*/  MOV R12, 0x830 ;  /* 0x00000830000c7802 */ /* 0x000fce0000000f00 */
[----:B0-----:R-:W-:Y:S05]  /*0820*/  CALL.REL.NOINC `($__internal_4_$__cuda_sm3x_div_rn_noftz_f32_slowpath) ;  /* 0x00000004002c7944 */ /* 0x001fea0003c00000 */
[----:B------:R-:W-:-:S07]  /*0830*/  IMAD.MOV.U32 R3, RZ, RZ, R14 ;  /* 0x000000ffff037224 */ /* 0x000fce00078e000e */
.L_x_125:
[----:B------:R-:W-:Y:S02]  /*0840*/  IMAD.MOV.U32 R2, RZ, RZ, R3 ;  /* 0x000000ffff027224 */ /* 0x000fe400078e0003 */
[----:B------:R-:W-:Y:S01]  /*0850*/  HFMA2 R17, -RZ, RZ, 1.5048828125, 33.21875 ;  /* 0x3e055027ff117431 */ /* 0x000fe200000001ff */
[----:B------:R-:W1:Y:S02]  /*0860*/  MUFU.RCP R14, R13 ;  /* 0x0000000d000e7308 */ /* 0x000e640000001000 */
[----:B------:R-:W-:-:S06]  /*0870*/  FSETP.GEU.AND P0, PT, R2, 1.175494350822287508e-38, PT ;  /* 0x008000000200780b */ /* 0x000fcc0003f0e000 */
[----:B------:R-:W2:Y:S07]  /*0880*/  FCHK P1, R0, R13 ;  /* 0x0000000d00007302 */ /* 0x000eae0000020000 */
[----:B------:R-:W-:-:S04]  /*0890*/  @!P0 FMUL R2, R2, 8388608 ;  /* 0x4b00000002028820 */ /* 0x000fc80000400000 */
[C---:B------:R-:W-:Y:S01]  /*08a0*/  VIADD R3, R2.reuse, 0xc0d55555 ;  /* 0xc0d5555502037836 */ /* 0x040fe20000000000 */
[----:B------:R-:W-:-:S04]  /*08b0*/  FSETP.NEU.AND P2, PT, R2, RZ, PT ;  /* 0x000000ff0200720b */ /* 0x000fc80003f4d000 */
        /* <DEDUP_REMOVED lines=17> */
[----:B------:R-:W-:Y:S02]  /*09d0*/  FFMA R3, R10, 1.1920928955078125e-07, R3 ;  /* 0x340000000a037823 */ /* 0x000fe40000000003 */
[----:B------:R-:W-:Y:S01]  /*09e0*/  FFMA R12, R12, R17, R12 ;  /* 0x000000110c0c7223 */ /* 0x000fe2000000000c */
[----:B------:R-:W-:-:S03]  /*09f0*/  IMAD.MOV.U32 R17, RZ, RZ, 0x7f800000 ;  /* 0x7f800000ff117424 */ /* 0x000fc600078e00ff */
        /* <DEDUP_REMOVED lines=8> */
[----:B------:R-:W-:Y:S01]  /*0a80*/  MOV R12, 0xab0 ;  /* 0x00000ab0000c7802 */ /* 0x000fe20000000f00 */
[----:B------:R-:W-:-:S07]  /*0a90*/  IMAD.MOV.U32 R3, RZ, RZ, R13 ;  /* 0x000000ffff037224 */ /* 0x000fce00078e000d */
[----:B0-----:R-:W-:Y:S05]  /*0aa0*/  CALL.REL.NOINC `($__internal_4_$__cuda_sm3x_div_rn_noftz_f32_slowpath) ;  /* 0x00000000008c7944 */ /* 0x001fea0003c00000 */
[----:B------:R-:W-:-:S07]  /*0ab0*/  IMAD.MOV.U32 R2, RZ, RZ, R14 ;  /* 0x000000ffff027224 */ /* 0x000fce00078e000e */
.L_x_126:
[----:B------:R-:W-:Y:S01]  /*0ac0*/  MOV R15, R2 ;  /* 0x00000002000f7202 */ /* 0x000fe20000000f00 */
[----:B------:R-:W-:-:S03]  /*0ad0*/  IMAD.MOV.U32 R3, RZ, RZ, 0x3e055027 ;  /* 0x3e055027ff037424 */ /* 0x000fc600078e00ff */
[----:B------:R-:W-:-:S13]  /*0ae0*/  FSETP.GEU.AND P0, PT, R15, 1.175494350822287508e-38, PT ;  /* 0x008000000f00780b */ /* 0x000fda0003f0e000 */
[----:B------:R-:W-:-:S04]  /*0af0*/  @!P0 FMUL R15, R15, 8388608 ;  /* 0x4b0000000f0f8820 */ /* 0x000fc80000400000 */
[----:B------:R-:W-:-:S05]  /*0b00*/  VIADD R0, R15, 0xc0d55555 ;  /* 0xc0d555550f007836 */ /* 0x000fca0000000000 */
[----:B------:R-:W-:-:S05]  /*0b10*/  LOP3.LUT R2, R0, 0xff800000, RZ, 0xc0, !PT ;  /* 0xff80000000027812 */ /* 0x000fca00078ec0ff */
[----:B------:R-:W-:-:S04]  /*0b20*/  IMAD.IADD R0, R15, 0x1, -R2 ;  /* 0x000000010f007824 */ /* 0x000fc800078e0a02 */
[----:B------:R-:W-:Y:S01]  /*0b30*/  FADD R12, R0, -1 ;  /* 0xbf800000000c7421 */ /* 0x000fe20000000000 */
[----:B------:R-:W-:Y:S02]  /*0b40*/  FSEL R0, RZ, -23, P0 ;  /* 0xc1b80000ff007808 */ /* 0x000fe40000000000 */
[----:B------:R-:W-:Y:S01]  /*0b50*/  ISETP.GT.U32.AND P0, PT, R15, 0x7f7fffff, PT ;  /* 0x7f7fffff0f00780c */ /* 0x000fe20003f04070 */
        /* <DEDUP_REMOVED lines=8> */
[----:B------:R-:W-:Y:S01]  /*0be0*/  I2FP.F32.S32 R3, R2 ;  /* 0x0000000200037245 */ /* 0x000fe20000201400 */
[----:B------:R-:W-:Y:S02]  /*0bf0*/  IMAD.MOV.U32 R2, RZ, RZ, 0x7f800000 ;  /* 0x7f800000ff027424 */ /* 0x000fe400078e00ff */
[C---:B------:R-:W-:Y:S02]  /*0c00*/  FMUL R13, R12.reuse, R13 ;  /* 0x0000000d0c0d7220 */ /* 0x040fe40000400000 */
[----:B------:R-:W-:Y:S02]  /*0c10*/  FFMA R0, R3, 1.1920928955078125e-07, R0 ;  /* 0x3400000003007823 */ /* 0x000fe40000000000 */
[----:B------:R-:W-:-:S04]  /*0c20*/  FFMA R13, R12, R13, R12 ;  /* 0x0000000d0c0d7223 */ /* 0x000fc8000000000c */
[----:B------:R-:W-:Y:S01]  /*0c30*/  FFMA R0, R0, 0.69314718246459960938, R13 ;  /* 0x3f31721800007823 */ /* 0x000fe2000000000d */
[C---:B------:R-:W-:Y:S01]  /*0c40*/  @P0 FFMA R0, R15.reuse, R2, +INF ;  /* 0x7f8000000f000423 */ /* 0x040fe20000000002 */
[----:B------:R-:W-:-:S04]  /*0c50*/  FSETP.NEU.AND P0, PT, R15, RZ, PT ;  /* 0x000000ff0f00720b */ /* 0x000fc80003f0d000 */
[----:B------:R-:W-:-:S05]  /*0c60*/  FSEL R15, R0, -INF , P0 ;  /* 0xff800000000f7808 */ /* 0x000fca0000000000 */
[----:B------:R-:W-:-:S07]  /*0c70*/  FADD R15, R10, -R15 ;  /* 0x8000000f0a0f7221 */ /* 0x000fce0000000000 */
.L_x_124:
[C---:B0-----:R-:W-:Y:S01]  /*0c80*/  IMAD.WIDE R2, R11.reuse, 0x4, R8 ;  /* 0x000000040b027825 */ /* 0x041fe200078e0208 */
[----:B------:R-:W-:-:S04]  /*0c90*/  IADD3 R11, PT, PT, R11, 0x1, RZ ;  /* 0x000000010b0b7810 */ /* 0x000fc80007ffe0ff */
[----:B------:R4:W-:Y:S01]  /*0ca0*/  STG.E desc[UR8][R2.64], R15 ;  /* 0x0000000f02007986 */ /* 0x0009e2000c101908 */
[----:B------:R-:W-:-:S13]  /*0cb0*/  ISETP.GE.AND P0, PT, R11, UR7, PT ;  /* 0x000000070b007c0c */ /* 0x000fda000bf06270 */
[----:B----4-:R-:W-:Y:S05]  /*0cc0*/  @!P0 BRA `(.L_x_127) ;  /* 0xfffffff800648947 */ /* 0x010fea000383ffff */
[----:B------:R-:W-:Y:S05]  /*0cd0*/  EXIT ;  /* 0x000000000000794d */ /* 0x000fea0003800000 */
        .weak           $__internal_4_$__cuda_sm3x_div_rn_noftz_f32_slowpath
        .type           $__internal_4_$__cuda_sm3x_div_rn_noftz_f32_slowpath,@function
        .size           $__internal_4_$__cuda_sm3x_div_rn_noftz_f32_slowpath,(.L_x_141 - $__internal_4_$__cuda_sm3x_div_rn_noftz_f32_slowpath)
$__internal_4_$__cuda_sm3x_div_rn_noftz_f32_slowpath:
[----:B------:R-:W-:Y:S02]  /*0ce0*/  SHF.R.U32.HI R15, RZ, 0x17, R3 ;  /* 0x00000017ff0f7819 */ /* 0x000fe40000011603 */
        /* <DEDUP_REMOVED lines=27> */
[----:B------:R-:W-:Y:S01]  /*0ea0*/  @P0 MOV R14, RZ ;  /* 0x000000ff000e0202 */ /* 0x000fe20000000f00 */
[----:B------:R-:W-:Y:S02]  /*0eb0*/  @!P0 IMAD.MOV.U32 R14, RZ, RZ, -0x40 ;  /* 0xffffffc0ff0e8424 */ /* 0x000fe400078e00ff */
[----:B------:R-:W-:Y:S01]  /*0ec0*/  @!P0 FFMA R2, R2, 1.84467440737095516160e+19, RZ ;  /* 0x5f80000002028823 */ /* 0x000fe200000000ff */
[----:B------:R-:W-:Y:S01]  /*0ed0*/  @!P1 FFMA R3, R3, 1.84467440737095516160e+19, RZ ;  /* 0x5f80000003039823 */ /* 0x000fe200000000ff */
[----:B------:R-:W-:-:S07]  /*0ee0*/  @!P1 VIADD R14, R14, 0x40 ;  /* 0x000000400e0e9836 */ /* 0x000fce0000000000 */
.L_x_128:
[----:B------:R-:W-:-:S05]  /*0ef0*/  LEA R16, R15, 0xc0800000, 0x17 ;  /* 0xc08000000f107811 */ /* 0x000fca00078eb8ff */
[----:B------:R-:W-:Y:S01]  /*0f00*/  IMAD.IADD R17, R3, 0x1, -R16 ;  /* 0x0000000103117824 */ /* 0x000fe200078e0a10 */
[----:B------:R-:W-:-:S03]  /*0f10*/  IADD3 R16, PT, PT, R18, -0x7f, RZ ;  /* 0xffffff8112107810 */ /* 0x000fc60007ffe0ff */
[----:B------:R0:W1:Y:S01]  /*0f20*/  MUFU.RCP R3, R17 ;  /* 0x0000001100037308 */ /* 0x0000620000001000 */
[----:B------:R-:W-:Y:S01]  /*0f30*/  FADD.FTZ R19, -R17, -RZ ;  /* 0x800000ff11137221 */ /* 0x000fe20000010100 */
[C---:B------:R-:W-:Y:S01]  /*0f40*/  IMAD R2, R16.reuse, -0x800000, R2 ;  /* 0xff80000010027824 */ /* 0x040fe200078e0202 */
[----:B0-----:R-:W-:-:S05]  /*0f50*/  IADD3 R17, PT, PT, R16, 0x7f, -R15 ;  /* 0x0000007f10117810 */ /* 0x001fca0007ffe80f */
[----:B------:R-:W-:Y:S02]  /*0f60*/  IMAD.IADD R17, R17, 0x1, R14 ;  /* 0x0000000111117824 */ /* 0x000fe400078e020e */
[----:B-1----:R-:W-:-:S04]  /*0f70*/  FFMA R18, R3, R19, 1 ;  /* 0x3f80000003127423 */ /* 0x002fc80000000013 */
        /* <DEDUP_REMOVED lines=19> */
[CC--:B------:R-:W-:Y:S01]  /*10b0*/  FFMA.RZ R14, R3.reuse, R19.reuse, R20 ;  /* 0x00000013030e7223 */ /* 0x0c0fe2000000c014 */
[C---:B------:R-:W-:Y:S01]  /*10c0*/  IADD3 R16, PT, PT, R18.reuse, 0x20, RZ ;  /* 0x0000002012107810 */ /* 0x040fe20007ffe0ff */
[----:B------:R-:W-:Y:S01]  /*10d0*/  IMAD.MOV R17, RZ, RZ, -R18 ;  /* 0x000000ffff117224 */ /* 0x000fe200078e0a12 */
[----:B------:R-:W-:Y:S02]  /*10e0*/  ISETP.NE.AND P2, PT, R18, RZ, PT ;  /* 0x000000ff1200720c */ /* 0x000fe40003f45270 */
[----:B------:R-:W-:Y:S01]  /*10f0*/  LOP3.LUT R15, R14, 0x7fffff, RZ, 0xc0, !PT ;  /* 0x007fffff0e0f7812 */ /* 0x000fe200078ec0ff */
[CCC-:B------:R-:W-:Y:S01]  /*1100*/  FFMA.RP R14, R3.reuse, R19.reuse, R20.reuse ;  /* 0x00000013030e7223 */ /* 0x1c0fe20000008014 */
[----:B------:R-:W-:Y:S01]  /*1110*/  FFMA.RM R3, R3, R19, R20 ;  /* 0x0000001303037223 */ /* 0x000fe20000004014 */
        /* <DEDUP_REMOVED lines=15> */
.L_x_134:
[----:B------:R-:W-:-:S04]  /*1210*/  LOP3.LUT R2, R2, 0x80000000, RZ, 0xc0, !PT ;  /* 0x8000000002027812 */ /* 0x000fc800078ec0ff */
[----:B------:R-:W-:Y:S01]  /*1220*/  LOP3.LUT R2, R2, 0x7f800000, RZ, 0xfc, !PT ;  /* 0x7f80000002027812 */ /* 0x000fe200078efcff */
[----:B------:R-:W-:Y:S06]  /*1230*/  BRA `(.L_x_135) ;  /* 0x0000000000287947 */ /* 0x000fec0003800000 */
.L_x_133:
[----:B------:R-:W-:Y:S01]  /*1240*/  IMAD R2, R17, 0x800000, R2 ;  /* 0x0080000011027824 */ /* 0x000fe200078e0202 */
[----:B------:R-:W-:Y:S06]  /*1250*/  BRA `(.L_x_135) ;  /* 0x0000000000207947 */ /* 0x000fec0003800000 */
.L_x_132:
[----:B------:R-:W-:-:S04]  /*1260*/  LOP3.LUT R2, R3, 0x80000000, R2, 0x48, !PT ;  /* 0x8000000003027812 */ /* 0x000fc800078e4802 */
[----:B------:R-:W-:Y:S01]  /*1270*/  LOP3.LUT R2, R2, 0x7f800000, RZ, 0xfc, !PT ;  /* 0x7f80000002027812 */ /* 0x000fe200078efcff */
[----:B------:R-:W-:Y:S06]  /*1280*/  BRA `(.L_x_135) ;  /* 0x0000000000147947 */ /* 0x000fec0003800000 */
.L_x_131:
[----:B------:R-:W-:Y:S01]  /*1290*/  LOP3.LUT R2, R3, 0x80000000, R2, 0x48, !PT ;  /* 0x8000000003027812 */ /* 0x000fe200078e4802 */
[----:B------:R-:W-:Y:S06]  /*12a0*/  BRA `(.L_x_135) ;  /* 0x00000000000c7947 */ /* 0x000fec0003800000 */
.L_x_130:
[----:B------:R-:W0:Y:S01]  /*12b0*/  MUFU.RSQ R2, -QNAN ;  /* 0xffc0000000027908 */ /* 0x000e220000001400 */
[----:B------:R-:W-:Y:S05]  /*12c0*/  BRA `(.L_x_135) ;  /* 0x0000000000047947 */ /* 0x000fea0003800000 */
.L_x_129:
[----:B------:R-:W-:-:S07]  /*12d0*/  FADD.FTZ R2, R2, R3 ;  /* 0x0000000302027221 */ /* 0x000fce0000010000 */
.L_x_135:
[----:B0-----:R-:W-:Y:S01]  /*12e0*/  MOV R14, R2 ;  /* 0x00000002000e7202 */ /* 0x001fe20000000f00 */
[----:B------:R-:W-:Y:S02]  /*12f0*/  IMAD.MOV.U32 R2, RZ, RZ, R12 ;  /* 0x000000ffff027224 */ /* 0x000fe400078e000c */
[----:B------:R-:W-:-:S04]  /*1300*/  IMAD.MOV.U32 R3, RZ, RZ, 0x0 ;  /* 0x00000000ff037424 */ /* 0x000fc800078e00ff */
[----:B------:R-:W-:Y:S05]  /*1310*/  RET.REL.NODEC R2 `(rsmk_momentum_f32) ;  /* 0xffffffec02387950 */ /* 0x000fea0003c3ffff */
.L_x_136:
        /* <DEDUP_REMOVED lines=14> */
.L_x_141:


//--------------------- .nv.shared.reserved.0     --------------------------
	.section	.nv.shared.reserved.0,"aw",@nobits
	.weak		__nv_reservedSMEM_offset_0_alias
	.size		__nv_reservedSMEM_offset_0_alias, 0, 64
	.other		__nv_reservedSMEM_offset_0_alias,@"STO_CUDA_RESERVED_SHARED STV_DEFAULT"
__nv_reservedSMEM_offset_0_alias:
	.zero		0
	.zero		64


//--------------------- .nv.constant0.rsmk_many_series_one_param_time_major_ema_ema_f32 --------------------------
	.section	.nv.constant0.rsmk_many_series_one_param_time_major_ema_ema_f32,"a",@progbits
	.sectionflags	@""
	.align	4
.nv.constant0.rsmk_many_series_one_param_time_major_ema_ema_f32:
	.zero		960


//--------------------- .nv.constant0.rsmk_apply_mom_single_row_ema_ema_f32 --------------------------
	.section	.nv.constant0.rsmk_apply_mom_single_row_ema_ema_f32,"a",@progbits
	.sectionflags	@""
	.align	4
.nv.constant0.rsmk_apply_mom_single_row_ema_ema_f32:
	.zero		936


//--------------------- .nv.constant0.rsmk_momentum_f32 --------------------------
	.section	.nv.constant0.rsmk_momentum_f32,"a",@progbits
	.sectionflags	@""
	.align	4
.nv.constant0.rsmk_momentum_f32:
	.zero		936


//--------------------- SYMBOLS --------------------------

	.type		.nv.reservedSmem.offset0,@object
	.size		.nv.reservedSmem.offset0,0x4
